	.target	sm_90a

	.elftype	@"ET_EXEC"


//--------------------- .note.nv.tkinfo           --------------------------
	.section	.note.nv.tkinfo,"",@"SHT_NOTE"
	.sectionflags	@"SHF_NOTE_NV_TKINFO"
	.tkinfo
        /*0018*/ 	.word	0x00000002
        /*0030*/ 	.string	""
        /*0030*/ 	.string	"ptxas"
        /*0030*/ 	.string	"Cuda compilation tools, release 13.0, V13.0.88"
        /*0030*/ 	.string	"Build cuda_13.0.r13.0/compiler.36424714_0"
        /*0030*/ 	.string	"-arch sm_90a -m 64 "



//--------------------- .note.nv.cuinfo           --------------------------
	.section	.note.nv.cuinfo,"",@"SHT_NOTE"
	.sectionflags	@"SHF_NOTE_NV_CUINFO"
        /*0018*/ 	.short	0x0002
        /*001a*/ 	.short	0x005a
        /*001c*/ 	.short	0x0082
	.zero		2


//--------------------- .nv.info                  --------------------------
	.section	.nv.info,"",@"SHT_CUDA_INFO"
	.align	4


	//----- nvinfo : EIATTR_REGCOUNT
	.align		4
        /*0000*/ 	.byte	0x04, 0x2f
        /*0002*/ 	.short	(.L_15 - .L_14)
	.align		4
.L_14:
        /*0004*/ 	.word	index@(_ZN7cutlass13device_kernelINS_4gemm6kernel13GemmUniversalIN4cute5tupleIJiiiiEEENS1_10collective13CollectiveMmaINS1_34MainloopSm90TmaGmmaWarpSpecializedILi3ENS5_IJNS4_1CILi1EEENSA_ILi8EEESB_EEENS1_35KernelTmaWarpSpecializedCooperativeEEENS5_IJNSA_ILi128EEESG_SG_EEENS_10bfloat16_tENS5_IJlSB_lEEESI_SJ_NS4_8TiledMMAINS4_8MMA_AtomIJNS4_4SM904GMMA28MMA_64x128x16_F32BF16BF16_SSILNSN_5MajorE0ELSP_0ELNSN_7ScaleInE1ELSQ_1EEEEEENS4_6LayoutINS5_IJNSA_ILi2EEESB_SB_EEENS5_IJSB_NSA_ILi0EEESW_EEEEENS5_IJNS4_10UnderscoreESZ_SZ_EEEEENS4_23SM90_TMA_LOAD_MULTICASTENS4_14ComposedLayoutINS4_7SwizzleILi3ELi4ELi3EEENS4_18smem_ptr_flag_bitsILi16EEENST_INS5_IJSC_NSA_ILi64EEEEEENS5_IJS18_SB_EEEEEEEvNS4_8identityENS4_13SM90_TMA_LOADES1C_vS1D_EENS_8epilogue10collective6detail29Sm90TmaWarpSpecializedAdapterINS1H_15DefaultEpilogueISI_SJ_SJ_NS1G_6thread17LinearCombinationISI_Li1EffLNS1L_9ScaleType4KindE0ELNS_15FloatRoundStyleE2ESI_EENS1_15EpilogueDefaultEEEEEvvEEEEvNT_6ParamsE)
        /*0008*/ 	.word	0x000000a8


	//----- nvinfo : EIATTR_FRAME_SIZE
	.align		4
.L_15:
        /*000c*/ 	.byte	0x04, 0x11
        /*000e*/ 	.short	(.L_17 - .L_16)
	.align		4
.L_16:
        /*0010*/ 	.word	index@(_ZN7cutlass13device_kernelINS_4gemm6kernel13GemmUniversalIN4cute5tupleIJiiiiEEENS1_10collective13CollectiveMmaINS1_34MainloopSm90TmaGmmaWarpSpecializedILi3ENS5_IJNS4_1CILi1EEENSA_ILi8EEESB_EEENS1_35KernelTmaWarpSpecializedCooperativeEEENS5_IJNSA_ILi128EEESG_SG_EEENS_10bfloat16_tENS5_IJlSB_lEEESI_SJ_NS4_8TiledMMAINS4_8MMA_AtomIJNS4_4SM904GMMA28MMA_64x128x16_F32BF16BF16_SSILNSN_5MajorE0ELSP_0ELNSN_7ScaleInE1ELSQ_1EEEEEENS4_6LayoutINS5_IJNSA_ILi2EEESB_SB_EEENS5_IJSB_NSA_ILi0EEESW_EEEEENS5_IJNS4_10UnderscoreESZ_SZ_EEEEENS4_23SM90_TMA_LOAD_MULTICASTENS4_14ComposedLayoutINS4_7SwizzleILi3ELi4ELi3EEENS4_18smem_ptr_flag_bitsILi16EEENST_INS5_IJSC_NSA_ILi64EEEEEENS5_IJS18_SB_EEEEEEEvNS4_8identityENS4_13SM90_TMA_LOADES1C_vS1D_EENS_8epilogue10collective6detail29Sm90TmaWarpSpecializedAdapterINS1H_15DefaultEpilogueISI_SJ_SJ_NS1G_6thread17LinearCombinationISI_Li1EffLNS1L_9ScaleType4KindE0ELNS_15FloatRoundStyleE2ESI_EENS1_15EpilogueDefaultEEEEEvvEEEEvNT_6ParamsE)
        /*0014*/ 	.word	0x00000000


	//----- nvinfo : EIATTR_MIN_STACK_SIZE
	.align		4
.L_17:
        /*0018*/ 	.byte	0x04, 0x12
        /*001a*/ 	.short	(.L_19 - .L_18)
	.align		4
.L_18:
        /*001c*/ 	.word	index@(_ZN7cutlass13device_kernelINS_4gemm6kernel13GemmUniversalIN4cute5tupleIJiiiiEEENS1_10collective13CollectiveMmaINS1_34MainloopSm90TmaGmmaWarpSpecializedILi3ENS5_IJNS4_1CILi1EEENSA_ILi8EEESB_EEENS1_35KernelTmaWarpSpecializedCooperativeEEENS5_IJNSA_ILi128EEESG_SG_EEENS_10bfloat16_tENS5_IJlSB_lEEESI_SJ_NS4_8TiledMMAINS4_8MMA_AtomIJNS4_4SM904GMMA28MMA_64x128x16_F32BF16BF16_SSILNSN_5MajorE0ELSP_0ELNSN_7ScaleInE1ELSQ_1EEEEEENS4_6LayoutINS5_IJNSA_ILi2EEESB_SB_EEENS5_IJSB_NSA_ILi0EEESW_EEEEENS5_IJNS4_10UnderscoreESZ_SZ_EEEEENS4_23SM90_TMA_LOAD_MULTICASTENS4_14ComposedLayoutINS4_7SwizzleILi3ELi4ELi3EEENS4_18smem_ptr_flag_bitsILi16EEENST_INS5_IJSC_NSA_ILi64EEEEEENS5_IJS18_SB_EEEEEEEvNS4_8identityENS4_13SM90_TMA_LOADES1C_vS1D_EENS_8epilogue10collective6detail29Sm90TmaWarpSpecializedAdapterINS1H_15DefaultEpilogueISI_SJ_SJ_NS1G_6thread17LinearCombinationISI_Li1EffLNS1L_9ScaleType4KindE0ELNS_15FloatRoundStyleE2ESI_EENS1_15EpilogueDefaultEEEEEvvEEEEvNT_6ParamsE)
        /*0020*/ 	.word	0x00000000
.L_19:


//--------------------- .nv.compat                --------------------------
	.section	.nv.compat,"",@"SHT_CUDA_COMPAT_INFO"
	.align	4
        /*0000*/ 	.byte	0x02, 0x09, 0x01, 0x00, 0x02, 0x02, 0x04, 0x00, 0x02, 0x05, 0x05, 0x00, 0x03, 0x07, 0x01, 0x01
        /*0010*/ 	.byte	0x02, 0x03, 0x01, 0x00, 0x02, 0x06, 0x01, 0x00, 0x04, 0x0b, 0x08, 0x00, 0x00, 0x00, 0x00, 0x00
        /*0020*/ 	.byte	0x00, 0x00, 0x00, 0x00


//--------------------- .nv.info._ZN7cutlass13device_kernelINS_4gemm6kernel13GemmUniversalIN4cute5tupleIJiiiiEEENS1_10collective13CollectiveMmaINS1_34MainloopSm90TmaGmmaWarpSpecializedILi3ENS5_IJNS4_1CILi1EEENSA_ILi8EEESB_EEENS1_35KernelTmaWarpSpecializedCooperativeEEENS5_IJNSA_ILi128EEESG_SG_EEENS_10bfloat16_tENS5_IJlSB_lEEESI_SJ_NS4_8TiledMMAINS4_8MMA_AtomIJNS4_4SM904GMMA28MMA_64x128x16_F32BF16BF16_SSILNSN_5MajorE0ELSP_0ELNSN_7ScaleInE1ELSQ_1EEEEEENS4_6LayoutINS5_IJNSA_ILi2EEESB_SB_EEENS5_IJSB_NSA_ILi0EEESW_EEEEENS5_IJNS4_10UnderscoreESZ_SZ_EEEEENS4_23SM90_TMA_LOAD_MULTICASTENS4_14ComposedLayoutINS4_7SwizzleILi3ELi4ELi3EEENS4_18smem_ptr_flag_bitsILi16EEENST_INS5_IJSC_NSA_ILi64EEEEEENS5_IJS18_SB_EEEEEEEvNS4_8identityENS4_13SM90_TMA_LOADES1C_vS1D_EENS_8epilogue10collective6detail29Sm90TmaWarpSpecializedAdapterINS1H_15DefaultEpilogueISI_SJ_SJ_NS1G_6thread17LinearCombinationISI_Li1EffLNS1L_9ScaleType4KindE0ELNS_15FloatRoundStyleE2ESI_EENS1_15EpilogueDefaultEEEEEvvEEEEvNT_6ParamsE --------------------------
	.section	.nv.info._ZN7cutlass13device_kernelINS_4gemm6kernel13GemmUniversalIN4cute5tupleIJiiiiEEENS1_10collective13CollectiveMmaINS1_34MainloopSm90TmaGmmaWarpSpecializedILi3ENS5_IJNS4_1CILi1EEENSA_ILi8EEESB_EEENS1_35KernelTmaWarpSpecializedCooperativeEEENS5_IJNSA_ILi128EEESG_SG_EEENS_10bfloat16_tENS5_IJlSB_lEEESI_SJ_NS4_8TiledMMAINS4_8MMA_AtomIJNS4_4SM904GMMA28MMA_64x128x16_F32BF16BF16_SSILNSN_5MajorE0ELSP_0ELNSN_7ScaleInE1ELSQ_1EEEEEENS4_6LayoutINS5_IJNSA_ILi2EEESB_SB_EEENS5_IJSB_NSA_ILi0EEESW_EEEEENS5_IJNS4_10UnderscoreESZ_SZ_EEEEENS4_23SM90_TMA_LOAD_MULTICASTENS4_14ComposedLayoutINS4_7SwizzleILi3ELi4ELi3EEENS4_18smem_ptr_flag_bitsILi16EEENST_INS5_IJSC_NSA_ILi64EEEEEENS5_IJS18_SB_EEEEEEEvNS4_8identityENS4_13SM90_TMA_LOADES1C_vS1D_EENS_8epilogue10collective6detail29Sm90TmaWarpSpecializedAdapterINS1H_15DefaultEpilogueISI_SJ_SJ_NS1G_6thread17LinearCombinationISI_Li1EffLNS1L_9ScaleType4KindE0ELNS_15FloatRoundStyleE2ESI_EENS1_15EpilogueDefaultEEEEEvvEEEEvNT_6ParamsE,"",@"SHT_CUDA_INFO"
	.sectionflags	@""
	.align	4


	//----- nvinfo : EIATTR_CUDA_API_VERSION
	.align		4
        /*0000*/ 	.byte	0x04, 0x37
        /*0002*/ 	.short	(.L_21 - .L_20)
.L_20:
        /*0004*/ 	.word	0x00000082


	//----- nvinfo : EIATTR_KPARAM_INFO
	.align		4
.L_21:
        /*0008*/ 	.byte	0x04, 0x17
        /*000a*/ 	.short	(.L_23 - .L_22)
.L_22:
        /*000c*/ 	.word	0x00000000
        /*0010*/ 	.short	0x0000
        /*0012*/ 	.short	0x0070
        /*0014*/ 	.byte	0x00, 0xf0, 0x01, 0x10


	//----- nvinfo : EIATTR_SPARSE_MMA_MASK
	.align		4
.L_23:
        /*0018*/ 	.byte	0x03, 0x50
        /*001a*/ 	.short	0x0000


	//----- nvinfo : EIATTR_MAXREG_COUNT
	.align		4
        /*001c*/ 	.byte	0x03, 0x1b
        /*001e*/ 	.short	0x00a8


	//----- nvinfo : EIATTR_NUM_BARRIERS
	.align		4
        /*0020*/ 	.byte	0x02, 0x4c
        /*0022*/ 	.byte	0x01
	.zero		1


	//----- nvinfo : EIATTR_EXTERNS
	.align		4
        /*0024*/ 	.byte	0x04, 0x0f
        /*0026*/ 	.short	(.L_25 - .L_24)


	//   ....[0]....
	.align		4
.L_24:
        /*0028*/ 	.word	index@(__assertfail)


	//----- nvinfo : EIATTR_MERCURY_ISA_VERSION
	.align		4
.L_25:
        /*002c*/ 	.byte	0x03, 0x5f
        /*002e*/ 	.short	0x0101


	//----- nvinfo : EIATTR_INT_WARP_WIDE_INSTR_OFFSETS
	.align		4
        /*0030*/ 	.byte	0x04, 0x31
        /*0032*/ 	.short	(.L_27 - .L_26)


	//   ....[0]....
.L_26:
        /*0034*/ 	.word	0x00000410


	//   ....[1]....
        /*0038*/ 	.word	0x00000430


	//   ....[2]....
        /*003c*/ 	.word	0x00000600


	//   ....[3]....
        /*0040*/ 	.word	0x000021f0


	//----- nvinfo : EIATTR_COOP_GROUP_MASK_REGIDS
	.align		4
.L_27:
        /*0044*/ 	.byte	0x04, 0x29
        /*0046*/ 	.short	(.L_29 - .L_28)


	//   ....[0]....
.L_28:
        /*0048*/ 	.word	0xffffffff


	//   ....[1]....
        /*004c*/ 	.word	0xffffffff


	//   ....[2]....
        /*0050*/ 	.word	0xffffffff


	//   ....[3]....
        /*0054*/ 	.word	0xffffffff


	//   ....[4]....
        /*0058*/ 	.word	0xffffffff


	//   ....[5]....
        /*005c*/ 	.word	0xffffffff


	//----- nvinfo : EIATTR_COOP_GROUP_INSTR_OFFSETS
	.align		4
.L_29:
        /*0060*/ 	.byte	0x04, 0x28
        /*0062*/ 	.short	(.L_31 - .L_30)


	//   ....[0]....
.L_30:
        /*0064*/ 	.word	0x00000060


	//   ....[1]....
        /*0068*/ 	.word	0x00000070


	//   ....[2]....
        /*006c*/ 	.word	0x00000130


	//   ....[3]....
        /*0070*/ 	.word	0x000002b0


	//   ....[4]....
        /*0074*/ 	.word	0x00000770


	//   ....[5]....
        /*0078*/ 	.word	0x000013f0


	//----- nvinfo : EIATTR_REG_RECONFIG
	.align		4
.L_31:
        /*007c*/ 	.byte	0x01, 0x54
	.zero		2


	//----- nvinfo : EIATTR_SYSCALL_OFFSETS
	.align		4
        /*0080*/ 	.byte	0x04, 0x46
        /*0082*/ 	.short	(.L_33 - .L_32)


	//   ....[0]....
.L_32:
        /*0084*/ 	.word	0x000015e0


	//----- nvinfo : EIATTR_MBARRIER_INSTR_OFFSETS
	.align		4
.L_33:
        /*0088*/ 	.byte	0x04, 0x39
        /*008a*/ 	.short	(.L_35 - .L_34)


	//   ....[0]....
.L_34:
        /*008c*/ 	.word	0x00000230
        /*0090*/ 	.word	0x000000ff
        /*0094*/ 	.word	0x00000000
        /*0098*/ 	.short	0x0100
        /*009a*/ 	.byte	0x08
	.zero		1


	//   ....[1]....
        /*009c*/ 	.word	0x00000240
        /*00a0*/ 	.word	0x000000ff
        /*00a4*/ 	.word	0x00000018
        /*00a8*/ 	.short	0x0100
        /*00aa*/ 	.byte	0x08
	.zero		1


	//   ....[2]....
        /*00ac*/ 	.word	0x00000250
        /*00b0*/ 	.word	0x000000ff
        /*00b4*/ 	.word	0x00000008
        /*00b8*/ 	.short	0x0100
        /*00ba*/ 	.byte	0x08
	.zero		1


	//   ....[3]....
        /*00bc*/ 	.word	0x00000260
        /*00c0*/ 	.word	0x000000ff
        /*00c4*/ 	.word	0x00000020
        /*00c8*/ 	.short	0x0100
        /*00ca*/ 	.byte	0x08
	.zero		1


	//   ....[4]....
        /*00cc*/ 	.word	0x00000270
        /*00d0*/ 	.word	0x000000ff
        /*00d4*/ 	.word	0x00000010
        /*00d8*/ 	.short	0x0100
        /*00da*/ 	.byte	0x08
	.zero		1


	//   ....[5]....
        /*00dc*/ 	.word	0x00000280
        /*00e0*/ 	.word	0x000000ff
        /*00e4*/ 	.word	0x00000028
        /*00e8*/ 	.short	0x0100
        /*00ea*/ 	.byte	0x08
	.zero		1


	//   ....[6]....
        /*00ec*/ 	.word	0x000006a0
        /*00f0*/ 	.word	0x000000ff
        /*00f4*/ 	.word	0x00000040
        /*00f8*/ 	.short	0x0100
        /*00fa*/ 	.byte	0x06
	.zero		1


	//   ....[7]....
        /*00fc*/ 	.word	0x00000720
        /*0100*/ 	.word	0x000000ff
        /*0104*/ 	.word	0x00000048
        /*0108*/ 	.short	0x0100
        /*010a*/ 	.byte	0x06
	.zero		1


	//   ....[8]....
        /*010c*/ 	.word	0x000016a0
        /*0110*/ 	.word	0x00000003
        /*0114*/ 	.word	0x00000000
        /*0118*/ 	.short	0x010a
        /*011a*/ 	.byte	0x3f
	.zero		1


	//   ....[9]....
        /*011c*/ 	.word	0x00001700
        /*0120*/ 	.word	0x00000003
        /*0124*/ 	.word	0x00000000
        /*0128*/ 	.short	0x010a
        /*012a*/ 	.byte	0x3f
	.zero		1


	//   ....[10]....
        /*012c*/ 	.word	0x00001c40
        /*0130*/ 	.word	0x00000005
        /*0134*/ 	.word	0x00000000
        /*0138*/ 	.short	0x010a
        /*013a*/ 	.byte	0x3f
	.zero		1


	//   ....[11]....
        /*013c*/ 	.word	0x00001c80
        /*0140*/ 	.word	0x00000005
        /*0144*/ 	.word	0x00000000
        /*0148*/ 	.short	0x010a
        /*014a*/ 	.byte	0x3f
	.zero		1


	//   ....[12]....
        /*014c*/ 	.word	0x000020a0
        /*0150*/ 	.word	0x00000004
        /*0154*/ 	.word	0x00000000
        /*0158*/ 	.short	0x0101
        /*015a*/ 	.byte	0x3f
	.zero		1


	//   ....[13]....
        /*015c*/ 	.word	0x00002290
        /*0160*/ 	.word	0x00000000
        /*0164*/ 	.word	0x00000000
        /*0168*/ 	.short	0x0101
        /*016a*/ 	.byte	0x3f
	.zero		1


	//   ....[14]....
        /*016c*/ 	.word	0x00007350
        /*0170*/ 	.word	0x00000017
        /*0174*/ 	.word	0x00000018
        /*0178*/ 	.short	0x010a
        /*017a*/ 	.byte	0x3f
	.zero		1


	//   ....[15]....
        /*017c*/ 	.word	0x000077a0
        /*0180*/ 	.word	0x00000006
        /*0184*/ 	.word	0x00000048
        /*0188*/ 	.short	0x0101
        /*018a*/ 	.byte	0x3f
	.zero		1


	//   ....[16]....
        /*018c*/ 	.word	0x00007ee0
        /*0190*/ 	.word	0x00000007
        /*0194*/ 	.word	0x00000000
        /*0198*/ 	.short	0x010a
        /*019a*/ 	.byte	0x3f
	.zero		1


	//   ....[17]....
        /*019c*/ 	.word	0x00007f60
        /*01a0*/ 	.word	0x00000004
        /*01a4*/ 	.word	0x00000000
        /*01a8*/ 	.short	0x010a
        /*01aa*/ 	.byte	0x3f
	.zero		1


	//   ....[18]....
        /*01ac*/ 	.word	0x00007ff0
        /*01b0*/ 	.word	0x00000005
        /*01b4*/ 	.word	0x00000000
        /*01b8*/ 	.short	0x010a
        /*01ba*/ 	.byte	0x3f
	.zero		1


	//   ....[19]....
        /*01bc*/ 	.word	0x00008050
        /*01c0*/ 	.word	0x00000003
        /*01c4*/ 	.word	0x00000000
        /*01c8*/ 	.short	0x010a
        /*01ca*/ 	.byte	0x3f
	.zero		1


	//   ....[20]....
        /*01cc*/ 	.word	0x000080a0
        /*01d0*/ 	.word	0x00000005
        /*01d4*/ 	.word	0x00000000
        /*01d8*/ 	.short	0x010a
        /*01da*/ 	.byte	0x3f
	.zero		1


	//   ....[21]....
        /*01dc*/ 	.word	0x00008170
        /*01e0*/ 	.word	0x00000017
        /*01e4*/ 	.word	0x00000018
        /*01e8*/ 	.short	0x010a
        /*01ea*/ 	.byte	0x3f
	.zero		1


	//   ....[22]....
        /*01ec*/ 	.word	0x00008240
        /*01f0*/ 	.word	0x00000007
        /*01f4*/ 	.word	0x00000000
        /*01f8*/ 	.short	0x010a
        /*01fa*/ 	.byte	0x3f
	.zero		1


	//   ....[23]....
        /*01fc*/ 	.word	0x00008290
        /*0200*/ 	.word	0x00000004
        /*0204*/ 	.word	0x00000000
        /*0208*/ 	.short	0x010a
        /*020a*/ 	.byte	0x3f
	.zero		1


	//----- nvinfo : EIATTR_NUM_MBARRIERS
	.align		4
.L_35:
        /*020c*/ 	.byte	0x03, 0x38
        /*020e*/ 	.short	0x0008


	//----- nvinfo : EIATTR_EXIT_INSTR_OFFSETS
	.align		4
        /*0210*/ 	.byte	0x04, 0x1c
        /*0212*/ 	.short	(.L_37 - .L_36)


	//   ....[0]....
.L_36:
        /*0214*/ 	.word	0x00000940


	//   ....[1]....
        /*0218*/ 	.word	0x00001150


	//   ....[2]....
        /*021c*/ 	.word	0x00006ae0


	//   ....[3]....
        /*0220*/ 	.word	0x00007040


	//   ....[4]....
        /*0224*/ 	.word	0x00008040


	//----- nvinfo : EIATTR_MAX_THREADS
	.align		4
.L_37:
        /*0228*/ 	.byte	0x04, 0x05
        /*022a*/ 	.short	(.L_39 - .L_38)
.L_38:
        /*022c*/ 	.word	0x00000180
        /*0230*/ 	.word	0x00000001
        /*0234*/ 	.word	0x00000001


	//----- nvinfo : EIATTR_CRS_STACK_SIZE
	.align		4
.L_39:
        /*0238*/ 	.byte	0x04, 0x1e
        /*023a*/ 	.short	(.L_41 - .L_40)
.L_40:
        /*023c*/ 	.word	0x00000000


	//----- nvinfo : EIATTR_CBANK_PARAM_SIZE
	.align		4
.L_41:
        /*0240*/ 	.byte	0x03, 0x19
        /*0242*/ 	.short	0x0470


	//----- nvinfo : EIATTR_PARAM_CBANK
	.align		4
        /*0244*/ 	.byte	0x04, 0x0a
        /*0246*/ 	.short	(.L_43 - .L_42)
	.align		4
.L_42:
        /*0248*/ 	.word	index@(.nv.constant0._ZN7cutlass13device_kernelINS_4gemm6kernel13GemmUniversalIN4cute5tupleIJiiiiEEENS1_10collective13CollectiveMmaINS1_34MainloopSm90TmaGmmaWarpSpecializedILi3ENS5_IJNS4_1CILi1EEENSA_ILi8EEESB_EEENS1_35KernelTmaWarpSpecializedCooperativeEEENS5_IJNSA_ILi128EEESG_SG_EEENS_10bfloat16_tENS5_IJlSB_lEEESI_SJ_NS4_8TiledMMAINS4_8MMA_AtomIJNS4_4SM904GMMA28MMA_64x128x16_F32BF16BF16_SSILNSN_5MajorE0ELSP_0ELNSN_7ScaleInE1ELSQ_1EEEEEENS4_6LayoutINS5_IJNSA_ILi2EEESB_SB_EEENS5_IJSB_NSA_ILi0EEESW_EEEEENS5_IJNS4_10UnderscoreESZ_SZ_EEEEENS4_23SM90_TMA_LOAD_MULTICASTENS4_14ComposedLayoutINS4_7SwizzleILi3ELi4ELi3EEENS4_18smem_ptr_flag_bitsILi16EEENST_INS5_IJSC_NSA_ILi64EEEEEENS5_IJS18_SB_EEEEEEEvNS4_8identityENS4_13SM90_TMA_LOADES1C_vS1D_EENS_8epilogue10collective6detail29Sm90TmaWarpSpecializedAdapterINS1H_15DefaultEpilogueISI_SJ_SJ_NS1G_6thread17LinearCombinationISI_Li1EffLNS1L_9ScaleType4KindE0ELNS_15FloatRoundStyleE2ESI_EENS1_15EpilogueDefaultEEEEEvvEEEEvNT_6ParamsE)
        /*024c*/ 	.short	0x0210
        /*024e*/ 	.short	0x0470


	//----- nvinfo : EIATTR_SW_WAR
	.align		4
.L_43:
        /*0250*/ 	.byte	0x04, 0x36
        /*0252*/ 	.short	(.L_45 - .L_44)
.L_44:
        /*0254*/ 	.word	0x00000008
.L_45:


//--------------------- .nv.callgraph             --------------------------
	.section	.nv.callgraph,"",@"SHT_CUDA_CALLGRAPH"
	.align	4
	.sectionentsize	8
	.align		4
        /*0000*/ 	.word	0x00000000
	.align		4
        /*0004*/ 	.word	0xffffffff
	.align		4
        /*0008*/ 	.word	index@(_ZN7cutlass13device_kernelINS_4gemm6kernel13GemmUniversalIN4cute5tupleIJiiiiEEENS1_10collective13CollectiveMmaINS1_34MainloopSm90TmaGmmaWarpSpecializedILi3ENS5_IJNS4_1CILi1EEENSA_ILi8EEESB_EEENS1_35KernelTmaWarpSpecializedCooperativeEEENS5_IJNSA_ILi128EEESG_SG_EEENS_10bfloat16_tENS5_IJlSB_lEEESI_SJ_NS4_8TiledMMAINS4_8MMA_AtomIJNS4_4SM904GMMA28MMA_64x128x16_F32BF16BF16_SSILNSN_5MajorE0ELSP_0ELNSN_7ScaleInE1ELSQ_1EEEEEENS4_6LayoutINS5_IJNSA_ILi2EEESB_SB_EEENS5_IJSB_NSA_ILi0EEESW_EEEEENS5_IJNS4_10UnderscoreESZ_SZ_EEEEENS4_23SM90_TMA_LOAD_MULTICASTENS4_14ComposedLayoutINS4_7SwizzleILi3ELi4ELi3EEENS4_18smem_ptr_flag_bitsILi16EEENST_INS5_IJSC_NSA_ILi64EEEEEENS5_IJS18_SB_EEEEEEEvNS4_8identityENS4_13SM90_TMA_LOADES1C_vS1D_EENS_8epilogue10collective6detail29Sm90TmaWarpSpecializedAdapterINS1H_15DefaultEpilogueISI_SJ_SJ_NS1G_6thread17LinearCombinationISI_Li1EffLNS1L_9ScaleType4KindE0ELNS_15FloatRoundStyleE2ESI_EENS1_15EpilogueDefaultEEEEEvvEEEEvNT_6ParamsE)
	.align		4
        /*000c*/ 	.word	index@(__assertfail)
	.align		4
        /*0010*/ 	.word	0x00000000
	.align		4
        /*0014*/ 	.word	0xfffffffe
	.align		4
        /*0018*/ 	.word	0x00000000
	.align		4
        /*001c*/ 	.word	0xfffffffd
	.align		4
        /*0020*/ 	.word	0x00000000
	.align		4
        /*0024*/ 	.word	0xfffffffc


//--------------------- .nv.constant4             --------------------------
	.section	.nv.constant4,"a",@progbits
	.align	8
	.align		8
.nv.constant4:
        /*0000*/ 	.dword	__assertfail
	.align		8
        /*0008*/ 	.dword	__unnamed_1
	.align		8
        /*0010*/ 	.dword	_ZN40_INTERNAL_38cbb1ea_4_k_cu_cc5b014d_284194cuda3std3__45__cpo5beginE
	.align		8
        /*0018*/ 	.dword	_ZN40_INTERNAL_38cbb1ea_4_k_cu_cc5b014d_284194cuda3std3__45__cpo3endE
	.align		8
        /*0020*/ 	.dword	_ZN40_INTERNAL_38cbb1ea_4_k_cu_cc5b014d_284194cuda3std3__45__cpo6cbeginE
	.align		8
        /*0028*/ 	.dword	_ZN40_INTERNAL_38cbb1ea_4_k_cu_cc5b014d_284194cuda3std3__45__cpo4cendE
	.align		8
        /*0030*/ 	.dword	_ZN40_INTERNAL_38cbb1ea_4_k_cu_cc5b014d_284194cuda3std3__442_GLOBAL__N__38cbb1ea_4_k_cu_cc5b014d_284196ignoreE
	.align		8
        /*0038*/ 	.dword	_ZN40_INTERNAL_38cbb1ea_4_k_cu_cc5b014d_284194cuda3std3__419piecewise_constructE
	.align		8
        /*0040*/ 	.dword	_ZN40_INTERNAL_38cbb1ea_4_k_cu_cc5b014d_284194cuda3std3__48in_placeE
	.align		8
        /*0048*/ 	.dword	_ZN40_INTERNAL_38cbb1ea_4_k_cu_cc5b014d_284194cuda3std6ranges3__45__cpo4swapE
	.align		8
        /*0050*/ 	.dword	_ZN40_INTERNAL_38cbb1ea_4_k_cu_cc5b014d_284194cuda3std6ranges3__45__cpo9iter_moveE
	.align		8
        /*0058*/ 	.dword	_ZN40_INTERNAL_38cbb1ea_4_k_cu_cc5b014d_284194cute7productE
	.align		8
        /*0060*/ 	.dword	_ZN40_INTERNAL_38cbb1ea_4_k_cu_cc5b014d_284194cute1_E
	.align		8
        /*0068*/ 	.dword	$str$22
	.align		8
        /*0070*/ 	.dword	$str$23


//--------------------- .text._ZN7cutlass13device_kernelINS_4gemm6kernel13GemmUniversalIN4cute5tupleIJiiiiEEENS1_10collective13CollectiveMmaINS1_34MainloopSm90TmaGmmaWarpSpecializedILi3ENS5_IJNS4_1CILi1EEENSA_ILi8EEESB_EEENS1_35KernelTmaWarpSpecializedCooperativeEEENS5_IJNSA_ILi128EEESG_SG_EEENS_10bfloat16_tENS5_IJlSB_lEEESI_SJ_NS4_8TiledMMAINS4_8MMA_AtomIJNS4_4SM904GMMA28MMA_64x128x16_F32BF16BF16_SSILNSN_5MajorE0ELSP_0ELNSN_7ScaleInE1ELSQ_1EEEEEENS4_6LayoutINS5_IJNSA_ILi2EEESB_SB_EEENS5_IJSB_NSA_ILi0EEESW_EEEEENS5_IJNS4_10UnderscoreESZ_SZ_EEEEENS4_23SM90_TMA_LOAD_MULTICASTENS4_14ComposedLayoutINS4_7SwizzleILi3ELi4ELi3EEENS4_18smem_ptr_flag_bitsILi16EEENST_INS5_IJSC_NSA_ILi64EEEEEENS5_IJS18_SB_EEEEEEEvNS4_8identityENS4_13SM90_TMA_LOADES1C_vS1D_EENS_8epilogue10collective6detail29Sm90TmaWarpSpecializedAdapterINS1H_15DefaultEpilogueISI_SJ_SJ_NS1G_6thread17LinearCombinationISI_Li1EffLNS1L_9ScaleType4KindE0ELNS_15FloatRoundStyleE2ESI_EENS1_15EpilogueDefaultEEEEEvvEEEEvNT_6ParamsE --------------------------
	.section	.text._ZN7cutlass13device_kernelINS_4gemm6kernel13GemmUniversalIN4cute5tupleIJiiiiEEENS1_10collective13CollectiveMmaINS1_34MainloopSm90TmaGmmaWarpSpecializedILi3ENS5_IJNS4_1CILi1EEENSA_ILi8EEESB_EEENS1_35KernelTmaWarpSpecializedCooperativeEEENS5_IJNSA_ILi128EEESG_SG_EEENS_10bfloat16_tENS5_IJlSB_lEEESI_SJ_NS4_8TiledMMAINS4_8MMA_AtomIJNS4_4SM904GMMA28MMA_64x128x16_F32BF16BF16_SSILNSN_5MajorE0ELSP_0ELNSN_7ScaleInE1ELSQ_1EEEEEENS4_6LayoutINS5_IJNSA_ILi2EEESB_SB_EEENS5_IJSB_NSA_ILi0EEESW_EEEEENS5_IJNS4_10UnderscoreESZ_SZ_EEEEENS4_23SM90_TMA_LOAD_MULTICASTENS4_14ComposedLayoutINS4_7SwizzleILi3ELi4ELi3EEENS4_18smem_ptr_flag_bitsILi16EEENST_INS5_IJSC_NSA_ILi64EEEEEENS5_IJS18_SB_EEEEEEEvNS4_8identityENS4_13SM90_TMA_LOADES1C_vS1D_EENS_8epilogue10collective6detail29Sm90TmaWarpSpecializedAdapterINS1H_15DefaultEpilogueISI_SJ_SJ_NS1G_6thread17LinearCombinationISI_Li1EffLNS1L_9ScaleType4KindE0ELNS_15FloatRoundStyleE2ESI_EENS1_15EpilogueDefaultEEEEEvvEEEEvNT_6ParamsE,"ax",@progbits
	.align	128
.text._ZN7cutlass13device_kernelINS_4gemm6kernel13GemmUniversalIN4cute5tupleIJiiiiEEENS1_10collective13CollectiveMmaINS1_34MainloopSm90TmaGmmaWarpSpecializedILi3ENS5_IJNS4_1CILi1EEENSA_ILi8EEESB_EEENS1_35KernelTmaWarpSpecializedCooperativeEEENS5_IJNSA_ILi128EEESG_SG_EEENS_10bfloat16_tENS5_IJlSB_lEEESI_SJ_NS4_8TiledMMAINS4_8MMA_AtomIJNS4_4SM904GMMA28MMA_64x128x16_F32BF16BF16_SSILNSN_5MajorE0ELSP_0ELNSN_7ScaleInE1ELSQ_1EEEEEENS4_6LayoutINS5_IJNSA_ILi2EEESB_SB_EEENS5_IJSB_NSA_ILi0EEESW_EEEEENS5_IJNS4_10UnderscoreESZ_SZ_EEEEENS4_23SM90_TMA_LOAD_MULTICASTENS4_14ComposedLayoutINS4_7SwizzleILi3ELi4ELi3EEENS4_18smem_ptr_flag_bitsILi16EEENST_INS5_IJSC_NSA_ILi64EEEEEENS5_IJS18_SB_EEEEEEEvNS4_8identityENS4_13SM90_TMA_LOADES1C_vS1D_EENS_8epilogue10collective6detail29Sm90TmaWarpSpecializedAdapterINS1H_15DefaultEpilogueISI_SJ_SJ_NS1G_6thread17LinearCombinationISI_Li1EffLNS1L_9ScaleType4KindE0ELNS_15FloatRoundStyleE2ESI_EENS1_15EpilogueDefaultEEEEEvvEEEEvNT_6ParamsE:
        .type           _ZN7cutlass13device_kernelINS_4gemm6kernel13GemmUniversalIN4cute5tupleIJiiiiEEENS1_10collective13CollectiveMmaINS1_34MainloopSm90TmaGmmaWarpSpecializedILi3ENS5_IJNS4_1CILi1EEENSA_ILi8EEESB_EEENS1_35KernelTmaWarpSpecializedCooperativeEEENS5_IJNSA_ILi128EEESG_SG_EEENS_10bfloat16_tENS5_IJlSB_lEEESI_SJ_NS4_8TiledMMAINS4_8MMA_AtomIJNS4_4SM904GMMA28MMA_64x128x16_F32BF16BF16_SSILNSN_5MajorE0ELSP_0ELNSN_7ScaleInE1ELSQ_1EEEEEENS4_6LayoutINS5_IJNSA_ILi2EEESB_SB_EEENS5_IJSB_NSA_ILi0EEESW_EEEEENS5_IJNS4_10UnderscoreESZ_SZ_EEEEENS4_23SM90_TMA_LOAD_MULTICASTENS4_14ComposedLayoutINS4_7SwizzleILi3ELi4ELi3EEENS4_18smem_ptr_flag_bitsILi16EEENST_INS5_IJSC_NSA_ILi64EEEEEENS5_IJS18_SB_EEEEEEEvNS4_8identityENS4_13SM90_TMA_LOADES1C_vS1D_EENS_8epilogue10collective6detail29Sm90TmaWarpSpecializedAdapterINS1H_15DefaultEpilogueISI_SJ_SJ_NS1G_6thread17LinearCombinationISI_Li1EffLNS1L_9ScaleType4KindE0ELNS_15FloatRoundStyleE2ESI_EENS1_15EpilogueDefaultEEEEEvvEEEEvNT_6ParamsE,@function
        .size           _ZN7cutlass13device_kernelINS_4gemm6kernel13GemmUniversalIN4cute5tupleIJiiiiEEENS1_10collective13CollectiveMmaINS1_34MainloopSm90TmaGmmaWarpSpecializedILi3ENS5_IJNS4_1CILi1EEENSA_ILi8EEESB_EEENS1_35KernelTmaWarpSpecializedCooperativeEEENS5_IJNSA_ILi128EEESG_SG_EEENS_10bfloat16_tENS5_IJlSB_lEEESI_SJ_NS4_8TiledMMAINS4_8MMA_AtomIJNS4_4SM904GMMA28MMA_64x128x16_F32BF16BF16_SSILNSN_5MajorE0ELSP_0ELNSN_7ScaleInE1ELSQ_1EEEEEENS4_6LayoutINS5_IJNSA_ILi2EEESB_SB_EEENS5_IJSB_NSA_ILi0EEESW_EEEEENS5_IJNS4_10UnderscoreESZ_SZ_EEEEENS4_23SM90_TMA_LOAD_MULTICASTENS4_14ComposedLayoutINS4_7SwizzleILi3ELi4ELi3EEENS4_18smem_ptr_flag_bitsILi16EEENST_INS5_IJSC_NSA_ILi64EEEEEENS5_IJS18_SB_EEEEEEEvNS4_8identityENS4_13SM90_TMA_LOADES1C_vS1D_EENS_8epilogue10collective6detail29Sm90TmaWarpSpecializedAdapterINS1H_15DefaultEpilogueISI_SJ_SJ_NS1G_6thread17LinearCombinationISI_Li1EffLNS1L_9ScaleType4KindE0ELNS_15FloatRoundStyleE2ESI_EENS1_15EpilogueDefaultEEEEEvvEEEEvNT_6ParamsE,(.L_x_195 - _ZN7cutlass13device_kernelINS_4gemm6kernel13GemmUniversalIN4cute5tupleIJiiiiEEENS1_10collective13CollectiveMmaINS1_34MainloopSm90TmaGmmaWarpSpecializedILi3ENS5_IJNS4_1CILi1EEENSA_ILi8EEESB_EEENS1_35KernelTmaWarpSpecializedCooperativeEEENS5_IJNSA_ILi128EEESG_SG_EEENS_10bfloat16_tENS5_IJlSB_lEEESI_SJ_NS4_8TiledMMAINS4_8MMA_AtomIJNS4_4SM904GMMA28MMA_64x128x16_F32BF16BF16_SSILNSN_5MajorE0ELSP_0ELNSN_7ScaleInE1ELSQ_1EEEEEENS4_6LayoutINS5_IJNSA_ILi2EEESB_SB_EEENS5_IJSB_NSA_ILi0EEESW_EEEEENS5_IJNS4_10UnderscoreESZ_SZ_EEEEENS4_23SM90_TMA_LOAD_MULTICASTENS4_14ComposedLayoutINS4_7SwizzleILi3ELi4ELi3EEENS4_18smem_ptr_flag_bitsILi16EEENST_INS5_IJSC_NSA_ILi64EEEEEENS5_IJS18_SB_EEEEEEEvNS4_8identityENS4_13SM90_TMA_LOADES1C_vS1D_EENS_8epilogue10collective6detail29Sm90TmaWarpSpecializedAdapterINS1H_15DefaultEpilogueISI_SJ_SJ_NS1G_6thread17LinearCombinationISI_Li1EffLNS1L_9ScaleType4KindE0ELNS_15FloatRoundStyleE2ESI_EENS1_15EpilogueDefaultEEEEEvvEEEEvNT_6ParamsE)
        .other          _ZN7cutlass13device_kernelINS_4gemm6kernel13GemmUniversalIN4cute5tupleIJiiiiEEENS1_10collective13CollectiveMmaINS1_34MainloopSm90TmaGmmaWarpSpecializedILi3ENS5_IJNS4_1CILi1EEENSA_ILi8EEESB_EEENS1_35KernelTmaWarpSpecializedCooperativeEEENS5_IJNSA_ILi128EEESG_SG_EEENS_10bfloat16_tENS5_IJlSB_lEEESI_SJ_NS4_8TiledMMAINS4_8MMA_AtomIJNS4_4SM904GMMA28MMA_64x128x16_F32BF16BF16_SSILNSN_5MajorE0ELSP_0ELNSN_7ScaleInE1ELSQ_1EEEEEENS4_6LayoutINS5_IJNSA_ILi2EEESB_SB_EEENS5_IJSB_NSA_ILi0EEESW_EEEEENS5_IJNS4_10UnderscoreESZ_SZ_EEEEENS4_23SM90_TMA_LOAD_MULTICASTENS4_14ComposedLayoutINS4_7SwizzleILi3ELi4ELi3EEENS4_18smem_ptr_flag_bitsILi16EEENST_INS5_IJSC_NSA_ILi64EEEEEENS5_IJS18_SB_EEEEEEEvNS4_8identityENS4_13SM90_TMA_LOADES1C_vS1D_EENS_8epilogue10collective6detail29Sm90TmaWarpSpecializedAdapterINS1H_15DefaultEpilogueISI_SJ_SJ_NS1G_6thread17LinearCombinationISI_Li1EffLNS1L_9ScaleType4KindE0ELNS_15FloatRoundStyleE2ESI_EENS1_15EpilogueDefaultEEEEEvvEEEEvNT_6ParamsE,@"STO_CUDA_ENTRY STV_DEFAULT"
_ZN7cutlass13device_kernelINS_4gemm6kernel13GemmUniversalIN4cute5tupleIJiiiiEEENS1_10collective13CollectiveMmaINS1_34MainloopSm90TmaGmmaWarpSpecializedILi3ENS5_IJNS4_1CILi1EEENSA_ILi8EEESB_EEENS1_35KernelTmaWarpSpecializedCooperativeEEENS5_IJNSA_ILi128EEESG_SG_EEENS_10bfloat16_tENS5_IJlSB_lEEESI_SJ_NS4_8TiledMMAINS4_8MMA_AtomIJNS4_4SM904GMMA28MMA_64x128x16_F32BF16BF16_SSILNSN_5MajorE0ELSP_0ELNSN_7ScaleInE1ELSQ_1EEEEEENS4_6LayoutINS5_IJNSA_ILi2EEESB_SB_EEENS5_IJSB_NSA_ILi0EEESW_EEEEENS5_IJNS4_10UnderscoreESZ_SZ_EEEEENS4_23SM90_TMA_LOAD_MULTICASTENS4_14ComposedLayoutINS4_7SwizzleILi3ELi4ELi3EEENS4_18smem_ptr_flag_bitsILi16EEENST_INS5_IJSC_NSA_ILi64EEEEEENS5_IJS18_SB_EEEEEEEvNS4_8identityENS4_13SM90_TMA_LOADES1C_vS1D_EENS_8epilogue10collective6detail29Sm90TmaWarpSpecializedAdapterINS1H_15DefaultEpilogueISI_SJ_SJ_NS1G_6thread17LinearCombinationISI_Li1EffLNS1L_9ScaleType4KindE0ELNS_15FloatRoundStyleE2ESI_EENS1_15EpilogueDefaultEEEEEvvEEEEvNT_6ParamsE:
[----:B------:R-:W0:Y:S01]  /*0000*/  LDC R1, c[0x0][0x28] ;  /* 0x00000a00ff017b82 */ /* 0x000e220000000800 */
[----:B------:R-:W1:Y:S01]  /*0010*/  S2R R94, SR_TID.X ;  /* 0x00000000005e7919 */ /* 0x000e620000002100 */
[----:B------:R-:W-:Y:S01]  /*0020*/  ELECT P0, URZ, PT ;  /* 0x00000000003f782f */ /* 0x000fe20003800000 */
[----:B------:R-:W-:Y:S01]  /*0030*/  BSSY B0, `(.L_x_0) ;  /* 0x000000f000007945 */ /* 0x000fe20003800000 */
[--C-:B-1----:R-:W-:Y:S02]  /*0040*/  SHF.R.U32.HI R0, RZ, 0x5, R94.reuse ;  /* 0x00000005ff007819 */ /* 0x102fe4000001165e */
[----:B------:R-:W-:-:S03]  /*0050*/  SHF.R.U32.HI R6, RZ, 0x7, R94 ;  /* 0x00000007ff067819 */ /* 0x000fc6000001165e */
[----:B------:R-:W1:Y:S04]  /*0060*/  SHFL.IDX PT, R3, R0, RZ, 0x1f ;  /* 0x00001fff00037589 */ /* 0x000e6800000e0000 */
[----:B------:R2:W3:Y:S01]  /*0070*/  SHFL.IDX PT, R2, R6, RZ, 0x1f ;  /* 0x00001fff06027589 */ /* 0x0004e200000e0000 */
[----:B-1----:R-:W-:-:S13]  /*0080*/  ISETP.NE.OR P0, PT, R3, RZ, !P0 ;  /* 0x000000ff0300720c */ /* 0x002fda0004705670 */
[----:B0-23--:R-:W-:Y:S05]  /*0090*/  @P0 BRA `(.L_x_1) ;  /* 0x0000000000200947 */ /* 0x00dfea0003800000 */
[----:B------:R-:W-:Y:S02]  /*00a0*/  ULDC.64 UR4, c[0x0][0x198] ;  /* 0x0000660000047ab9 */ /* 0x000fe40000000a00 */
[----:B------:R-:W-:Y:S02]  /*00b0*/  UIADD3 UR6, UP0, UR4, 0xf0, URZ ;  /* 0x000000f004067890 */ /* 0x000fe4000ff1e03f */
[----:B------:R-:W-:Y:S02]  /*00c0*/  UIADD3 UR4, UP1, UR4, 0x1f0, URZ ;  /* 0x000001f004047890 */ /* 0x000fe4000ff3e03f */
[----:B------:R-:W-:Y:S02]  /*00d0*/  UIADD3.X UR7, URZ, UR5, URZ, UP0, !UPT ;  /* 0x000000053f077290 */ /* 0x000fe400087fe43f */
[----:B------:R-:W-:-:S07]  /*00e0*/  UIADD3.X UR5, URZ, UR5, URZ, UP1, !UPT ;  /* 0x000000053f057290 */ /* 0x000fce0008ffe43f */
[----:B------:R0:W-:Y:S02]  /*00f0*/  UTMACCTL.PF [UR6] ;  /* 0x00000000060079b9 */ /* 0x0001e40008040000 */
[----:B------:R0:W-:Y:S02]  /*0100*/  UTMACCTL.PF [UR4] ;  /* 0x00000000040079b9 */ /* 0x0001e40008040000 */
[----:B0-----:R-:W-:Y:S01]  /*0110*/  NOP ;  /* 0x0000000000007918 */ /* 0x001fe20000000000 */
.L_x_1:
[----:B------:R-:W-:Y:S05]  /*0120*/  BSYNC B0 ;  /* 0x0000000000007941 */ /* 0x000fea0003800000 */
.L_x_0:
[----:B------:R-:W0:Y:S02]  /*0130*/  SHFL.IDX PT, R5, R0, RZ, 0x1f ;  /* 0x00001fff00057589 */ /* 0x000e2400000e0000 */
[----:B0-----:R-:W-:-:S13]  /*0140*/  ISETP.NE.AND P0, PT, R5, RZ, PT ;  /* 0x000000ff0500720c */ /* 0x001fda0003f05270 */
[----:B------:R-:W-:Y:S05]  /*0150*/  @P0 BRA `(.L_x_2) ;  /* 0x0000000000500947 */ /* 0x000fea0003800000 */
[----:B------:R-:W0:Y:S01]  /*0160*/  S2UR UR8, SR_CgaCtaId ;  /* 0x00000000000879c3 */ /* 0x000e220000008800 */
[----:B------:R-:W-:Y:S01]  /*0170*/  UMOV UR4, 0x400 ;  /* 0x0000040000047882 */ /* 0x000fe20000000000 */
[----:B------:R-:W-:Y:S01]  /*0180*/  UMOV UR5, 0x1 ;  /* 0x0000000100057882 */ /* 0x000fe20000000000 */
[----:B------:R-:W-:Y:S01]  /*0190*/  UMOV UR6, 0x10 ;  /* 0x0000001000067882 */ /* 0x000fe20000000000 */
[----:B------:R-:W-:Y:S01]  /*01a0*/  ELECT P0, URZ, PT ;  /* 0x00000000003f782f */ /* 0x000fe20003800000 */
[----:B------:R-:W-:-:S04]  /*01b0*/  UIADD3 UR6, -UR6, 0x100000, URZ ;  /* 0x0010000006067890 */ /* 0x000fc8000fffe13f */
[----:B------:R-:W-:Y:S02]  /*01c0*/  USHF.L.U32 UR7, UR6, 0xb, URZ ;  /* 0x0000000b06077899 */ /* 0x000fe4000800063f */
[----:B------:R-:W-:Y:S02]  /*01d0*/  USHF.L.U32 UR6, UR6, 0x1, URZ ;  /* 0x0000000106067899 */ /* 0x000fe4000800063f */
[----:B0-----:R-:W-:Y:S02]  /*01e0*/  ULEA UR8, UR8, UR4, 0x18 ;  /* 0x0000000408087291 */ /* 0x001fe4000f8ec03f */
[----:B------:R-:W-:-:S04]  /*01f0*/  UIADD3 UR4, -UR5, 0x100000, URZ ;  /* 0x0010000005047890 */ /* 0x000fc8000fffe13f */
[----:B------:R-:W-:Y:S02]  /*0200*/  USHF.L.U32 UR5, UR4, 0xb, URZ ;  /* 0x0000000b04057899 */ /* 0x000fe4000800063f */
[----:B------:R-:W-:Y:S01]  /*0210*/  USHF.L.U32 UR4, UR4, 0x1, URZ ;  /* 0x0000000104047899 */ /* 0x000fe2000800063f */
[----:B------:R-:W0:Y:S11]  /*0220*/  FENCE.VIEW.ASYNC.S ;  /* 0x00000000000073c6 */ /* 0x000e360000000000 */
[----:B0-----:R0:W1:Y:S01]  /*0230*/  SYNCS.EXCH.64 URZ, [UR8], UR4 ;  /* 0x00000004083f75b2 */ /* 0x0010620008000100 */
[----:B------:R0:W2:Y:S01]  /*0240*/  SYNCS.EXCH.64 URZ, [UR8+0x18], UR6 ;  /* 0x00001806083f75b2 */ /* 0x0000a20008000100 */
[----:B------:R0:W3:Y:S01]  /*0250*/  SYNCS.EXCH.64 URZ, [UR8+0x8], UR4 ;  /* 0x00000804083f75b2 */ /* 0x0000e20008000100 */
[----:B------:R0:W4:Y:S01]  /*0260*/  SYNCS.EXCH.64 URZ, [UR8+0x20], UR6 ;  /* 0x00002006083f75b2 */ /* 0x0001220008000100 */
[----:B------:R0:W0:Y:S01]  /*0270*/  SYNCS.EXCH.64 URZ, [UR8+0x10], UR4 ;  /* 0x00001004083f75b2 */ /* 0x0000220008000100 */
[----:B------:R0:W0:Y:S01]  /*0280*/  SYNCS.EXCH.64 URZ, [UR8+0x28], UR6 ;  /* 0x00002806083f75b2 */ /* 0x0000220008000100 */
[----:B------:R-:W-:Y:S01]  /*0290*/  NOP ;  /* 0x0000000000007918 */ /* 0x000fe20000000000 */
.L_x_2:
[----:B------:R-:W-:Y:S01]  /*02a0*/  SHF.R.S32.HI R7, RZ, 0x1f, R94 ;  /* 0x0000001fff077819 */ /* 0x000fe2000001145e */
[----:B------:R-:W5:Y:S01]  /*02b0*/  SHFL.IDX PT, R0, R0, RZ, 0x1f ;  /* 0x00001fff00007589 */ /* 0x000f6200000e0000 */
[----:B0-----:R-:W0:Y:S01]  /*02c0*/  S2UR UR8, SR_CTAID.X ;  /* 0x00000000000879c3 */ /* 0x001e220000002500 */
[----:B------:R-:W-:Y:S02]  /*02d0*/  ELECT P0, URZ, PT ;  /* 0x00000000003f782f */ /* 0x000fe40003800000 */
[----:B------:R-:W-:Y:S01]  /*02e0*/  LEA.HI R7, R7, R94, RZ, 0x7 ;  /* 0x0000005e07077211 */ /* 0x000fe200078f38ff */
[----:B------:R-:W1:Y:S01]  /*02f0*/  S2R R4, SR_CTAID.Y ;  /* 0x0000000000047919 */ /* 0x000e620000002600 */
[----:B------:R-:W-:Y:S01]  /*0300*/  ULDC UR4, c[0x0][0x154] ;  /* 0x0000550000047ab9 */ /* 0x000fe20000000800 */
[----:B------:R-:W-:Y:S01]  /*0310*/  NOP ;  /* 0x0000000000007918 */ /* 0x000fe20000000000 */
[----:B------:R-:W-:Y:S01]  /*0320*/  LOP3.LUT R7, R7, 0xffffff80, RZ, 0xc0, !PT ;  /* 0xffffff8007077812 */ /* 0x000fe200078ec0ff */
[----:B------:R-:W-:Y:S01]  /*0330*/  NOP ;  /* 0x0000000000007918 */ /* 0x000fe20000000000 */
[----:B------:R-:W2:Y:S03]  /*0340*/  LDC R14, c[0x0][0x140] ;  /* 0x00005000ff0e7b82 */ /* 0x000ea60000000800 */
[----:B------:R-:W-:-:S05]  /*0350*/  IMAD.IADD R7, R94, 0x1, -R7 ;  /* 0x000000015e077824 */ /* 0x000fca00078e0a07 */
[----:B------:R-:W-:Y:S01]  /*0360*/  SHF.R.S32.HI R8, RZ, 0x1f, R7 ;  /* 0x0000001fff087819 */ /* 0x000fe20000011407 */
[----:B------:R-:W3:Y:S01]  /*0370*/  LDC R12, c[0x0][0x144] ;  /* 0x00005100ff0c7b82 */ /* 0x000ee20000000800 */
[----:B------:R-:W-:Y:S02]  /*0380*/  LOP3.LUT P2, RZ, R7, 0x7, RZ, 0xc0, !PT ;  /* 0x0000000707ff7812 */ /* 0x000fe4000784c0ff */
[----:B------:R-:W-:Y:S02]  /*0390*/  LEA.HI R8, R8, R7, RZ, 0x3 ;  /* 0x0000000708087211 */ /* 0x000fe400078f18ff */
[----:B-----5:R-:W-:Y:S02]  /*03a0*/  ISETP.NE.OR P0, PT, R0, RZ, !P0 ;  /* 0x000000ff0000720c */ /* 0x020fe40004705670 */
[--C-:B------:R-:W-:Y:S02]  /*03b0*/  SHF.R.S32.HI R0, RZ, 0x3, R8.reuse ;  /* 0x00000003ff007819 */ /* 0x100fe40000011408 */
[----:B------:R-:W-:-:S02]  /*03c0*/  SHF.R.S32.HI R9, RZ, 0x1f, R8 ;  /* 0x0000001fff097819 */ /* 0x000fc40000011408 */
[----:B------:R-:W-:Y:S02]  /*03d0*/  SHF.R.S32.HI R8, RZ, 0x1f, R5 ;  /* 0x0000001fff087819 */ /* 0x000fe40000011405 */
[----:B------:R-:W-:Y:S02]  /*03e0*/  LEA.HI R9, R9, R0, RZ, 0x2 ;  /* 0x0000000009097211 */ /* 0x000fe400078f10ff */
[----:B------:R-:W-:Y:S02]  /*03f0*/  LEA.HI R8, R8, R5, RZ, 0x2 ;  /* 0x0000000508087211 */ /* 0x000fe400078f10ff */
[----:B-1----:R-:W-:Y:S01]  /*0400*/  I2FP.F32.U32 R11, R4 ;  /* 0x00000004000b7245 */ /* 0x002fe20000201000 */
[----:B------:R-:W-:Y:S01]  /*0410*/  VOTEU.ALL UP0, P0 ;  /* 0x00000000003f7886 */ /* 0x000fe20000000000 */
[----:B------:R-:W-:Y:S01]  /*0420*/  LOP3.LUT R10, R8, 0x3ffffffc, RZ, 0xc0, !PT ;  /* 0x3ffffffc080a7812 */ /* 0x000fe200078ec0ff */
[----:B------:R-:W-:Y:S01]  /*0430*/  VOTEU.ALL UP1, P0 ;  /* 0x00000000003f7886 */ /* 0x000fe20000020000 */
[----:B------:R-:W-:Y:S01]  /*0440*/  LOP3.LUT R9, R9, 0xfffffffc, RZ, 0xc0, !PT ;  /* 0xfffffffc09097812 */ /* 0x000fe200078ec0ff */
[----:B------:R-:W-:Y:S01]  /*0450*/  FMUL R13, R11, UR4 ;  /* 0x000000040b0d7c20 */ /* 0x000fe20008400000 */
[----:B------:R-:W1:Y:S01]  /*0460*/  @!UP0 S2UR UR7, SR_CgaCtaId ;  /* 0x00000000000789c3 */ /* 0x000e620000008800 */
[----:B------:R-:W-:Y:S01]  /*0470*/  IMAD.IADD R11, R5, 0x1, -R10 ;  /* 0x00000001050b7824 */ /* 0x000fe200078e0a0a */
[----:B0-----:R-:W-:Y:S01]  /*0480*/  I2FP.F32.U32 R10, UR8 ;  /* 0x00000008000a7c45 */ /* 0x001fe20008201000 */
[----:B------:R-:W-:Y:S01]  /*0490*/  IMAD.IADD R8, R0, 0x1, -R9 ;  /* 0x0000000100087824 */ /* 0x000fe200078e0a09 */
[----:B------:R-:W-:Y:S01]  /*04a0*/  ULDC UR4, c[0x0][0x150] ;  /* 0x0000540000047ab9 */ /* 0x000fe20000000800 */
[----:B------:R-:W0:Y:S01]  /*04b0*/  F2I.U32.TRUNC.NTZ R13, R13 ;  /* 0x0000000d000d7305 */ /* 0x000e22000020f000 */
[----:B------:R-:W-:Y:S01]  /*04c0*/  SHF.R.S32.HI R0, RZ, 0x1f, R3 ;  /* 0x0000001fff007819 */ /* 0x000fe20000011403 */
[----:B------:R-:W-:Y:S01]  /*04d0*/  FMUL R10, R10, UR4 ;  /* 0x000000040a0a7c20 */ /* 0x000fe20008400000 */
[----:B------:R-:W5:Y:S01]  /*04e0*/  LDC R9, c[0x0][0x148] ;  /* 0x00005200ff097b82 */ /* 0x000f620000000800 */
[----:B------:R-:W-:Y:S01]  /*04f0*/  IMAD R8, R11, 0x4, R8 ;  /* 0x000000040b087824 */ /* 0x000fe200078e0208 */
[----:B------:R-:W-:Y:S01]  /*0500*/  LEA.HI R0, R0, R3, RZ, 0x2 ;  /* 0x0000000300007211 */ /* 0x000fe200078f10ff */
[----:B------:R-:W-:Y:S01]  /*0510*/  UMOV UR4, 0x20 ;  /* 0x0000002000047882 */ /* 0x000fe20000000000 */
[----:B------:R-:W-:Y:S01]  /*0520*/  @!UP0 UMOV UR6, 0x400 ;  /* 0x0000040000068882 */ /* 0x000fe20000000000 */
[----:B------:R-:W4:Y:S01]  /*0530*/  F2I.U32.TRUNC.NTZ R10, R10 ;  /* 0x0000000a000a7305 */ /* 0x000f22000020f000 */
[----:B------:R-:W-:Y:S01]  /*0540*/  LOP3.LUT R0, R0, 0xfffffffc, RZ, 0xc0, !PT ;  /* 0xfffffffc00007812 */ /* 0x000fe200078ec0ff */
[----:B------:R-:W-:Y:S01]  /*0550*/  IMAD.SHL.U32 R19, R8, 0x4, RZ ;  /* 0x0000000408137824 */ /* 0x000fe200078e00ff */
[----:B------:R-:W-:-:S04]  /*0560*/  @!UP0 UIADD3 UR4, -UR4, 0x100000, URZ ;  /* 0x0010000004048890 */ /* 0x000fc8000fffe13f */
[----:B------:R-:W-:Y:S02]  /*0570*/  @!UP0 USHF.L.U32 UR5, UR4, 0xb, URZ ;  /* 0x0000000b04058899 */ /* 0x000fe4000800063f */
[----:B------:R-:W-:Y:S01]  /*0580*/  @!UP0 USHF.L.U32 UR4, UR4, 0x1, URZ ;  /* 0x0000000104048899 */ /* 0x000fe2000800063f */
[----:B--2---:R-:W-:Y:S01]  /*0590*/  ISETP.EQ.U32.AND P3, PT, R14, 0x1, PT ;  /* 0x000000010e00780c */ /* 0x004fe20003f62070 */
[----:B------:R-:W-:Y:S01]  /*05a0*/  IMAD.IADD R3, R3, 0x1, -R0 ;  /* 0x0000000103037824 */ /* 0x000fe200078e0a00 */
[----:B------:R-:W-:Y:S01]  /*05b0*/  LOP3.LUT R19, R8, 0xc, R19, 0x78, !PT ;  /* 0x0000000c08137812 */ /* 0x000fe200078e7813 */
[----:B0-----:R-:W-:Y:S02]  /*05c0*/  IMAD.MOV R20, RZ, RZ, -R13 ;  /* 0x000000ffff147224 */ /* 0x001fe400078e0a0d */
[----:B------:R-:W-:Y:S01]  /*05d0*/  VIADD R8, R2, 0xffffffff ;  /* 0xffffffff02087836 */ /* 0x000fe20000000000 */
[----:B-1----:R-:W-:Y:S01]  /*05e0*/  @!UP0 ULEA UR6, UR7, UR6, 0x18 ;  /* 0x0000000607068291 */ /* 0x002fe2000f8ec03f */
[----:B------:R-:W-:Y:S01]  /*05f0*/  ISETP.NE.AND P1, PT, R3, 0x3, PT ;  /* 0x000000030300780c */ /* 0x000fe20003f25270 */
[----:B------:R-:W-:Y:S01]  /*0600*/  VOTEU.ALL UP0, P0 ;  /* 0x00000000003f7886 */ /* 0x000fe20000000000 */
[----:B------:R-:W-:Y:S01]  /*0610*/  ISETP.LT.U32.AND P0, PT, R19, 0x8, !P2 ;  /* 0x000000081300780c */ /* 0x000fe20005701070 */
[----:B----4-:R-:W-:Y:S01]  /*0620*/  IMAD.MOV R7, RZ, RZ, -R10 ;  /* 0x000000ffff077224 */ /* 0x010fe200078e0a0a */
[----:B------:R-:W-:-:S02]  /*0630*/  ISETP.EQ.OR P1, PT, R3, RZ, !P1 ;  /* 0x000000ff0300720c */ /* 0x000fc40004f22670 */
[----:B------:R-:W-:Y:S01]  /*0640*/  ISETP.GE.U32.AND P5, PT, R8, 0x2, PT ;  /* 0x000000020800780c */ /* 0x000fe20003fa6070 */
[----:B-----5:R-:W-:Y:S01]  /*0650*/  IMAD R0, R9, R20, R4 ;  /* 0x0000001409007224 */ /* 0x020fe200078e0204 */
[----:B------:R-:W-:Y:S01]  /*0660*/  ISETP.EQ.AND P1, PT, R2, RZ, P1 ;  /* 0x000000ff0200720c */ /* 0x000fe20000f22270 */
[----:B---3--:R-:W-:Y:S01]  /*0670*/  IMAD R7, R12, R7, UR8 ;  /* 0x000000080c077e24 */ /* 0x008fe2000f8e0207 */
[----:B------:R-:W-:Y:S01]  /*0680*/  ISETP.NE.AND P2, PT, R2, RZ, PT ;  /* 0x000000ff0200720c */ /* 0x000fe20003f45270 */
[----:B------:R-:W0:Y:S02]  /*0690*/  FENCE.VIEW.ASYNC.S ;  /* 0x00000000000073c6 */ /* 0x000e240000000000 */
[----:B0-----:R0:W1:Y:S01]  /*06a0*/  @!UP0 SYNCS.EXCH.64 URZ, [UR6+0x40], UR4 ;  /* 0x00004004063f85b2 */ /* 0x0010620008000100 */
[----:B------:R-:W-:Y:S02]  /*06b0*/  ISETP.NE.AND P4, PT, R0, R19, PT ;  /* 0x000000130000720c */ /* 0x000fe40003f85270 */
[----:B------:R-:W-:-:S02]  /*06c0*/  SEL R18, RZ, 0x1, !P1 ;  /* 0x00000001ff127807 */ /* 0x000fc40004800000 */
[----:B------:R-:W-:Y:S02]  /*06d0*/  ISETP.EQ.OR P4, PT, R7, RZ, !P4 ;  /* 0x000000ff0700720c */ /* 0x000fe40006782670 */
[----:B------:R-:W-:Y:S02]  /*06e0*/  LOP3.LUT R0, R94, 0x7f, RZ, 0xc0, !PT ;  /* 0x0000007f5e007812 */ /* 0x000fe400078ec0ff */
[----:B------:R-:W-:Y:S02]  /*06f0*/  PLOP3.LUT P0, PT, P0, P4, PT, 0x80, 0x0 ;  /* 0x000000000000781c */ /* 0x000fe40000709070 */
[----:B------:R-:W-:Y:S02]  /*0700*/  SEL R18, R18, 0x2, P5 ;  /* 0x0000000212127807 */ /* 0x000fe40002800000 */
[----:B------:R-:W-:Y:S01]  /*0710*/  P2R R102, PR, RZ, 0x1 ;  /* 0x00000001ff667803 */ /* 0x000fe20000000000 */
[----:B------:R0:W2:Y:S01]  /*0720*/  @!UP1 SYNCS.EXCH.64 URZ, [UR6+0x48], UR4 ;  /* 0x00004804063f95b2 */ /* 0x0000a20008000100 */
[----:B------:R-:W-:Y:S01]  /*0730*/  NOP ;  /* 0x0000000000007918 */ /* 0x000fe20000000000 */
[----:B------:R-:W-:Y:S06]  /*0740*/  @!P3 BRA `(.L_x_3) ;  /* 0x000000000008b947 */ /* 0x000fec0003800000 */
[----:B-12---:R-:W-:Y:S01]  /*0750*/  UCGABAR_ARV ;  /* 0x00000000000079c7 */ /* 0x006fe20008000000 */
[----:B------:R-:W-:Y:S05]  /*0760*/  BRA `(.L_x_4) ;  /* 0x0000000000047947 */ /* 0x000fea0003800000 */
.L_x_3:
[----:B-12---:R-:W-:Y:S01]  /*0770*/  NOP ;  /* 0x0000000000007918 */ /* 0x006fe20000000000 */
.L_x_4:
[----:B------:R-:W1:Y:S01]  /*0780*/  LDC R2, c[0x0][0x65c] ;  /* 0x00019700ff027b82 */ /* 0x000e620000000800 */
[----:B------:R-:W-:Y:S02]  /*0790*/  IMAD.U32 R10, RZ, RZ, UR8 ;  /* 0x00000008ff0a7e24 */ /* 0x000fe4000f8e00ff */
[----:B------:R-:W-:Y:S01]  /*07a0*/  IMAD.MOV.U32 R11, RZ, RZ, RZ ;  /* 0x000000ffff0b7224 */ /* 0x000fe200078e00ff */
[----:B-1----:R-:W-:-:S04]  /*07b0*/  ISETP.NE.AND P1, PT, R2, 0x1, PT ;  /* 0x000000010200780c */ /* 0x002fc80003f25270 */
[----:B------:R-:W-:-:S09]  /*07c0*/  P2R R5, PR, RZ, 0x2 ;  /* 0x00000002ff057803 */ /* 0x000fd20000000000 */
[----:B------:R-:W1:Y:S01]  /*07d0*/  @P1 LDC R17, c[0x0][0x10] ;  /* 0x00000400ff111b82 */ /* 0x000e620000000800 */
[----:B------:R-:W-:Y:S02]  /*07e0*/  @P1 IMAD.MOV.U32 R5, RZ, RZ, RZ ;  /* 0x000000ffff051224 */ /* 0x000fe400078e00ff */
[----:B------:R-:W-:-:S05]  /*07f0*/  @P1 IMAD.MOV.U32 R15, RZ, RZ, RZ ;  /* 0x000000ffff0f1224 */ /* 0x000fca00078e00ff */
[----:B------:R-:W2:Y:S01]  /*0800*/  @!P1 LDC R13, c[0x0][0xc] ;  /* 0x00000300ff0d9b82 */ /* 0x000ea20000000800 */
[----:B0-----:R-:W-:Y:S01]  /*0810*/  ULDC UR4, c[0x0][0xc] ;  /* 0x0000030000047ab9 */ /* 0x001fe20000000800 */
[----:B------:R-:W-:Y:S01]  /*0820*/  ULDC UR5, c[0x0][0x10] ;  /* 0x0000040000057ab9 */ /* 0x000fe20000000800 */
[----:B------:R-:W-:Y:S01]  /*0830*/  ULDC UR6, c[0x0][0x14] ;  /* 0x0000050000067ab9 */ /* 0x000fe20000000800 */
[----:B------:R-:W-:-:S04]  /*0840*/  UIMAD.WIDE.U32 UR4, UR4, UR5, URZ ;  /* 0x00000005040472a5 */ /* 0x000fc8000f8e003f */
[----:B------:R-:W-:Y:S02]  /*0850*/  UIMAD.WIDE.U32 UR38, UR4, UR6, URZ ;  /* 0x00000006042672a5 */ /* 0x000fe4000f8e003f */
[----:B------:R-:W-:-:S04]  /*0860*/  UIMAD UR41, UR5, UR6, URZ ;  /* 0x00000006052972a4 */ /* 0x000fc8000f8e023f */
[----:B------:R-:W-:Y:S01]  /*0870*/  UIADD3 UR41, UR39, UR41, URZ ;  /* 0x0000002927297290 */ /* 0x000fe2000fffe03f */
[----:B-1----:R-:W-:-:S04]  /*0880*/  @P1 IMAD.WIDE.U32 R16, R17, UR8, R4 ;  /* 0x0000000811101c25 */ /* 0x002fc8000f8e0004 */
[----:B------:R-:W-:Y:S02]  /*0890*/  @P1 IMAD.IADD R17, R17, 0x1, R15 ;  /* 0x0000000111111824 */ /* 0x000fe400078e020f */
[----:B--2---:R-:W-:-:S04]  /*08a0*/  @!P1 IMAD.WIDE.U32 R10, R4, R13, R10 ;  /* 0x0000000d040a9225 */ /* 0x004fc800078e000a */
[----:B------:R-:W-:Y:S02]  /*08b0*/  @!P1 IMAD.MOV.U32 R16, RZ, RZ, R10 ;  /* 0x000000ffff109224 */ /* 0x000fe400078e000a */
[----:B------:R-:W-:Y:S01]  /*08c0*/  @!P1 IMAD.MOV.U32 R17, RZ, RZ, R11 ;  /* 0x000000ffff119224 */ /* 0x000fe200078e000b */
[----:B------:R-:W-:Y:S06]  /*08d0*/  @!P3 BRA `(.L_x_5) ;  /* 0x00000000000cb947 */ /* 0x000fec0003800000 */
[----:B------:R-:W-:Y:S01]  /*08e0*/  UCGABAR_WAIT ;  /* 0x0000000000007dc7 */ /* 0x000fe20008000000 */
[----:B------:R-:W-:Y:S01]  /*08f0*/  CCTL.IVALL ;  /* 0x00000000ff00798f */ /* 0x000fe20002000000 */
[----:B------:R-:W-:Y:S05]  /*0900*/  BRA `(.L_x_6) ;  /* 0x0000000000047947 */ /* 0x000fea0003800000 */
.L_x_5:
[----:B------:R-:W-:Y:S06]  /*0910*/  BAR.SYNC.DEFER_BLOCKING 0x0 ;  /* 0x0000000000007b1d */ /* 0x000fec0000010000 */
.L_x_6:
[----:B------:R-:W-:Y:S05]  /*0920*/  @!P2 BRA `(.L_x_7) ;  /* 0x000000600070a947 */ /* 0x000fea0003800000 */
[----:B------:R-:W-:-:S13]  /*0930*/  ISETP.GT.U32.AND P0, PT, R8, 0x1, PT ;  /* 0x000000010800780c */ /* 0x000fda0003f04070 */
[----:B------:R-:W-:Y:S05]  /*0940*/  @P0 EXIT ;  /* 0x000000000000094d */ /* 0x000fea0003800000 */
[----:B------:R-:W-:Y:S01]  /*0950*/  ULDC.64 UR4, c[0x0][0x650] ;  /* 0x0001940000047ab9 */ /* 0x000fe20000000a00 */
[----:B------:R-:W-:Y:S01]  /*0960*/  PRMT R3, RZ, 0x7610, R3 ;  /* 0x00007610ff037816 */ /* 0x000fe20000000003 */
[----:B------:R-:W-:Y:S01]  /*0970*/  IMAD.MOV.U32 R101, RZ, RZ, -0x1 ;  /* 0xffffffffff657424 */ /* 0x000fe200078e00ff */
[----:B------:R-:W-:Y:S01]  /*0980*/  ISETP.GE.U32.AND P0, PT, R16, UR4, PT ;  /* 0x0000000410007c0c */ /* 0x000fe2000bf06070 */
[----:B------:R-:W-:Y:S02]  /*0990*/  IMAD.MOV.U32 R100, RZ, RZ, -0x1 ;  /* 0xffffffffff647424 */ /* 0x000fe400078e00ff */
[----:B------:R-:W-:Y:S01]  /*09a0*/  IMAD.MOV.U32 R99, RZ, RZ, -0x1 ;  /* 0xffffffffff637424 */ /* 0x000fe200078e00ff */
[----:B------:R-:W-:-:S13]  /*09b0*/  ISETP.GE.U32.AND.EX P0, PT, R17, UR5, PT, P0 ;  /* 0x0000000511007c0c */ /* 0x000fda000bf06100 */
[----:B------:R-:W-:Y:S05]  /*09c0*/  @P0 BRA `(.L_x_8) ;  /* 0x0000000400280947 */ /* 0x000fea0003800000 */
[----:B------:R-:W0:Y:S01]  /*09d0*/  LDC.64 R22, c[0x0][0x628] ;  /* 0x00018a00ff167b82 */ /* 0x000e220000000a00 */
[----:B------:R-:W-:Y:S02]  /*09e0*/  IMAD.MOV.U32 R10, RZ, RZ, R16 ;  /* 0x000000ffff0a7224 */ /* 0x000fe400078e0010 */
[----:B------:R-:W-:-:S05]  /*09f0*/  IMAD.MOV.U32 R11, RZ, RZ, R17 ;  /* 0x000000ffff0b7224 */ /* 0x000fca00078e0011 */
[----:B------:R-:W1:Y:S08]  /*0a00*/  LDC R8, c[0x0][0x630] ;  /* 0x00018c00ff087b82 */ /* 0x000e700000000800 */
[----:B------:R-:W2:Y:S01]  /*0a10*/  LDC.64 R24, c[0x0][0x620] ;  /* 0x00018800ff187b82 */ /* 0x000ea20000000a00 */
[----:B0-----:R-:W-:-:S04]  /*0a20*/  ISETP.NE.U32.AND P0, PT, R22, RZ, PT ;  /* 0x000000ff1600720c */ /* 0x001fc80003f05070 */
[----:B------:R-:W-:-:S13]  /*0a30*/  ISETP.NE.AND.EX P0, PT, R23, RZ, PT, P0 ;  /* 0x000000ff1700720c */ /* 0x000fda0003f05300 */
[----:B-12---:R-:W-:Y:S05]  /*0a40*/  @!P0 BRA `(.L_x_9) ;  /* 0x0000000000288947 */ /* 0x006fea0003800000 */
[----:B------:R-:W0:Y:S02]  /*0a50*/  LDC R3, c[0x0][0x634] ;  /* 0x00018d00ff037b82 */ /* 0x000e240000000800 */
[----:B0-----:R-:W-:-:S05]  /*0a60*/  IADD3 R3, P0, R16, R3, RZ ;  /* 0x0000000310037210 */ /* 0x001fca0007f1e0ff */
[----:B------:R-:W-:-:S04]  /*0a70*/  IMAD.X R21, RZ, RZ, R17, P0 ;  /* 0x000000ffff157224 */ /* 0x000fc800000e0611 */
[----:B------:R-:W-:-:S04]  /*0a80*/  IMAD.WIDE.U32 R10, R21, R22, RZ ;  /* 0x00000016150a7225 */ /* 0x000fc800078e00ff */
[----:B------:R-:W-:-:S04]  /*0a90*/  IMAD.WIDE.U32 R12, P0, R3, R23, R10 ;  /* 0x00000017030c7225 */ /* 0x000fc8000780000a */
[----:B------:R-:W-:-:S04]  /*0aa0*/  IMAD.WIDE.U32 R10, R3, R22, RZ ;  /* 0x00000016030a7225 */ /* 0x000fc800078e00ff */
[----:B------:R-:W-:Y:S01]  /*0ab0*/  IMAD.X R15, RZ, RZ, RZ, P0 ;  /* 0x000000ffff0f7224 */ /* 0x000fe200000e06ff */
[----:B------:R-:W-:Y:S01]  /*0ac0*/  IADD3 RZ, P0, R11, R12, RZ ;  /* 0x0000000c0bff7210 */ /* 0x000fe20007f1e0ff */
[----:B------:R-:W-:-:S04]  /*0ad0*/  IMAD.MOV.U32 R14, RZ, RZ, R13 ;  /* 0x000000ffff0e7224 */ /* 0x000fc800078e000d */
[----:B------:R-:W-:-:S08]  /*0ae0*/  IMAD.WIDE.U32.X R10, R21, R23, R14, P0 ;  /* 0x00000017150a7225 */ /* 0x000fd000000e040e */
.L_x_9:
[----:B------:R-:W0:Y:S01]  /*0af0*/  LDC.64 R28, c[0x0][0x640] ;  /* 0x00019000ff1c7b82 */ /* 0x000e220000000a00 */
[-CC-:B------:R-:W-:Y:S01]  /*0b00*/  SHF.R.U64 R99, R10, R8.reuse, R11.reuse ;  /* 0x000000080a637219 */ /* 0x180fe2000000120b */
[----:B------:R-:W-:Y:S01]  /*0b10*/  IMAD.MOV.U32 R23, RZ, RZ, 0x1 ;  /* 0x00000001ff177424 */ /* 0x000fe200078e00ff */
[----:B------:R-:W-:Y:S02]  /*0b20*/  SHF.R.U32.HI R3, RZ, R8, R11 ;  /* 0x00000008ff037219 */ /* 0x000fe4000001160b */
[----:B------:R-:W-:-:S03]  /*0b30*/  IADD3 R5, P0, RZ, -R99, RZ ;  /* 0x80000063ff057210 */ /* 0x000fc60007f1e0ff */
[----:B------:R-:W1:Y:S02]  /*0b40*/  LDC R12, c[0x0][0x618] ;  /* 0x00018600ff0c7b82 */ /* 0x000e640000000800 */
[----:B------:R-:W-:Y:S02]  /*0b50*/  IMAD.X R3, RZ, RZ, ~R3, P0 ;  /* 0x000000ffff037224 */ /* 0x000fe400000e0e03 */
[----:B------:R-:W-:-:S04]  /*0b60*/  IMAD.WIDE.U32 R10, R5, R24, R16 ;  /* 0x00000018050a7225 */ /* 0x000fc800078e0010 */
[----:B------:R-:W2:Y:S01]  /*0b70*/  LDC R22, c[0x0][0x608] ;  /* 0x00018200ff167b82 */ /* 0x000ea20000000800 */
[----:B------:R-:W-:Y:S02]  /*0b80*/  IMAD R8, R3, R24, RZ ;  /* 0x0000001803087224 */ /* 0x000fe400078e02ff */
[----:B------:R-:W-:Y:S02]  /*0b90*/  IMAD.MOV.U32 R3, RZ, RZ, -0x1 ;  /* 0xffffffffff037424 */ /* 0x000fe400078e00ff */
[----:B------:R-:W-:-:S03]  /*0ba0*/  IMAD R5, R5, R25, R8 ;  /* 0x0000001905057224 */ /* 0x000fc600078e0208 */
[----:B------:R-:W3:Y:S01]  /*0bb0*/  LDC R26, c[0x0][0x658] ;  /* 0x00019600ff1a7b82 */ /* 0x000ee20000000800 */
[----:B------:R-:W-:Y:S01]  /*0bc0*/  IMAD.IADD R5, R11, 0x1, R5 ;  /* 0x000000010b057824 */ /* 0x000fe200078e0205 */
[----:B0-----:R-:W-:-:S04]  /*0bd0*/  ISETP.NE.U32.AND P0, PT, R28, RZ, PT ;  /* 0x000000ff1c00720c */ /* 0x001fc80003f05070 */
[----:B------:R-:W-:Y:S02]  /*0be0*/  ISETP.NE.AND.EX P0, PT, R29, RZ, PT, P0 ;  /* 0x000000ff1d00720c */ /* 0x000fe40003f05300 */
[----:B------:R-:W0:Y:S01]  /*0bf0*/  LDC R24, c[0x0][0x600] ;  /* 0x00018000ff187b82 */ /* 0x000e220000000800 */
[-CC-:B-1----:R-:W-:Y:S02]  /*0c00*/  SHF.R.U64 R14, R10, R12.reuse, R5.reuse ;  /* 0x0000000c0a0e7219 */ /* 0x182fe40000001205 */
[----:B------:R-:W-:-:S05]  /*0c10*/  SHF.R.U32.HI R5, RZ, R12, R5 ;  /* 0x0000000cff057219 */ /* 0x000fca0000011605 */
[----:B------:R-:W1:Y:S01]  /*0c20*/  LDC R15, c[0x0][0x648] ;  /* 0x00019200ff0f7b82 */ /* 0x000e620000000800 */
[-CC-:B--2---:R-:W-:Y:S02]  /*0c30*/  SHF.R.U64 R27, R14, R22.reuse, R5.reuse ;  /* 0x000000160e1b7219 */ /* 0x184fe40000001205 */
[----:B------:R-:W-:Y:S01]  /*0c40*/  SHF.R.U32.HI R5, RZ, R22, R5 ;  /* 0x00000016ff057219 */ /* 0x000fe20000011605 */
[----:B------:R-:W-:-:S04]  /*0c50*/  IMAD R22, R9, R20, R4 ;  /* 0x0000001409167224 */ /* 0x000fc800078e0204 */
[----:B------:R-:W2:Y:S01]  /*0c60*/  LDC R21, c[0x0][0x638] ;  /* 0x00018e00ff157b82 */ /* 0x000ea20000000800 */
[-CC-:B---3--:R-:W-:Y:S02]  /*0c70*/  SHF.R.U64 R20, R27, R26.reuse, R5.reuse ;  /* 0x0000001a1b147219 */ /* 0x188fe40000001205 */
[-C--:B------:R-:W-:Y:S02]  /*0c80*/  SHF.L.U32 R3, R3, R26.reuse, RZ ;  /* 0x0000001a03037219 */ /* 0x080fe400000006ff */
[----:B------:R-:W-:Y:S01]  /*0c90*/  SHF.R.U32.HI R5, RZ, R26, R5 ;  /* 0x0000001aff057219 */ /* 0x000fe20000011605 */
[----:B------:R-:W-:Y:S01]  /*0ca0*/  IMAD.MOV.U32 R4, RZ, RZ, R20 ;  /* 0x000000ffff047224 */ /* 0x000fe200078e0014 */
[----:B------:R-:W-:Y:S01]  /*0cb0*/  LOP3.LUT R12, RZ, R3, RZ, 0x33, !PT ;  /* 0x00000003ff0c7212 */ /* 0x000fe200078e33ff */
[----:B------:R-:W3:Y:S01]  /*0cc0*/  LDC R25, c[0x0][0x610] ;  /* 0x00018400ff197b82 */ /* 0x000ee20000000800 */
[----:B------:R-:W-:Y:S05]  /*0cd0*/  @!P0 BRA `(.L_x_10) ;  /* 0x0000000000288947 */ /* 0x000fea0003800000 */
[----:B------:R-:W4:Y:S02]  /*0ce0*/  LDC R3, c[0x0][0x64c] ;  /* 0x00019300ff037b82 */ /* 0x000f240000000800 */
[----:B----4-:R-:W-:-:S05]  /*0cf0*/  IADD3 R3, P0, R20, R3, RZ ;  /* 0x0000000314037210 */ /* 0x010fca0007f1e0ff */
        /* <DEDUP_REMOVED lines=8> */
.L_x_10:
[----:B-1----:R-:W-:Y:S01]  /*0d80*/  SHF.R.U64 R4, R4, R15, R5 ;  /* 0x0000000f04047219 */ /* 0x002fe20000001205 */
[----:B0-----:R-:W-:Y:S01]  /*0d90*/  VIADD R5, R24, 0xffffffff ;  /* 0xffffffff18057836 */ /* 0x001fe20000000000 */
[----:B------:R-:W-:Y:S02]  /*0da0*/  SHF.L.U32 R3, R23, R26, RZ ;  /* 0x0000001a17037219 */ /* 0x000fe400000006ff */
[----:B------:R-:W-:Y:S01]  /*0db0*/  LOP3.LUT R12, R27, R12, RZ, 0xc0, !PT ;  /* 0x0000000c1b0c7212 */ /* 0x000fe200078ec0ff */
[----:B------:R-:W-:Y:S01]  /*0dc0*/  IMAD.MOV R8, RZ, RZ, -R4 ;  /* 0x000000ffff087224 */ /* 0x000fe200078e0a04 */
[----:B------:R-:W-:-:S03]  /*0dd0*/  SEL R7, R7, R22, !P1 ;  /* 0x0000001607077207 */ /* 0x000fc60004800000 */
[----:B------:R-:W-:Y:S01]  /*0de0*/  IMAD R12, R3, R4, R12 ;  /* 0x00000004030c7224 */ /* 0x000fe200078e020c */
[----:B------:R-:W-:Y:S01]  /*0df0*/  LOP3.LUT R4, R14, R5, RZ, 0xc0, !PT ;  /* 0x000000050e047212 */ /* 0x000fe200078ec0ff */
[----:B--2---:R-:W-:Y:S02]  /*0e00*/  IMAD R3, R8, R21, R20 ;  /* 0x0000001508037224 */ /* 0x004fe400078e0214 */
[----:B---3--:R-:W-:Y:S02]  /*0e10*/  IMAD R7, R12, R25, R7 ;  /* 0x000000190c077224 */ /* 0x008fe400078e0207 */
[----:B------:R-:W-:Y:S02]  /*0e20*/  IMAD.MOV.U32 R5, RZ, RZ, 0x1 ;  /* 0x00000001ff057424 */ /* 0x000fe400078e00ff */
[----:B------:R-:W-:-:S03]  /*0e30*/  IMAD R4, R3, R24, R4 ;  /* 0x0000001803047224 */ /* 0x000fc600078e0204 */
[----:B------:R-:W-:Y:S02]  /*0e40*/  PRMT R3, R5, 0x7610, R3 ;  /* 0x0000761005037816 */ /* 0x000fe40000000003 */
[----:B------:R-:W-:Y:S02]  /*0e50*/  SEL R100, R4, R7, !P1 ;  /* 0x0000000704647207 */ /* 0x000fe40004800000 */
[----:B------:R-:W-:-:S07]  /*0e60*/  SEL R101, R7, R4, !P1 ;  /* 0x0000000407657207 */ /* 0x000fce0004800000 */
.L_x_8:
[----:B------:R-:W-:-:S08]  /*0e70*/  NOP ;  /* 0x0000000000007918 */ /* 0x000fd00000000000 */
[----:B------:R-:W0:Y:S02]  /*0e80*/  USETMAXREG.TRY_ALLOC.CTAPOOL UP0, 0xe8 ;  /* 0x000000e8000079c8 */ /* 0x000e240008000600 */
[----:B0-----:R-:W-:-:S13]  /*0e90*/  PLOP3.LUT P0, PT, PT, PT, UP0, 0x80, 0x0 ;  /* 0x000000000000781c */ /* 0x001fda0003f0f008 */
[----:B------:R-:W-:Y:S05]  /*0ea0*/  @!P0 BRA `(.L_x_8) ;  /* 0xfffffffc00f08947 */ /* 0x000fea000383ffff */
[----:B------:R-:W-:Y:S01]  /*0eb0*/  ULDC.64 UR4, c[0x0][0x598] ;  /* 0x0001660000047ab9 */ /* 0x000fe20000000a00 */
[----:B------:R-:W-:Y:S01]  /*0ec0*/  ULDC.64 UR36, c[0x0][0x208] ;  /* 0x0000820000247ab9 */ /* 0x000fe20000000a00 */
[----:B------:R-:W-:-:S04]  /*0ed0*/  ISETP.NE.U32.AND P0, PT, RZ, UR4, PT ;  /* 0x00000004ff007c0c */ /* 0x000fc8000bf05070 */
[----:B------:R-:W-:-:S13]  /*0ee0*/  ISETP.NE.AND.EX P0, PT, RZ, UR5, PT, P0 ;  /* 0x00000005ff007c0c */ /* 0x000fda000bf05300 */
[----:B------:R-:W-:Y:S05]  /*0ef0*/  @!P0 BRA `(.L_x_11) ;  /* 0x00000000001c8947 */ /* 0x000fea0003800000 */
[----:B------:R-:W0:Y:S02]  /*0f00*/  LDC.64 R4, c[0x0][0x598] ;  /* 0x00016600ff047b82 */ /* 0x000e240000000a00 */
[----:B0-----:R-:W2:Y:S02]  /*0f10*/  LDG.E.64 R4, desc[UR36][R4.64] ;  /* 0x0000002404047981 */ /* 0x001ea4000c1e1b00 */
[----:B--2---:R-:W-:-:S04]  /*0f20*/  ISETP.NE.U32.AND P0, PT, R4, RZ, PT ;  /* 0x000000ff0400720c */ /* 0x004fc80003f05070 */
[----:B------:R-:W-:-:S13]  /*0f30*/  ISETP.NE.AND.EX P0, PT, R5, RZ, PT, P0 ;  /* 0x000000ff0500720c */ /* 0x000fda0003f05300 */
[----:B------:R-:W-:Y:S05]  /*0f40*/  @!P0 BRA `(.L_x_11) ;  /* 0x0000000000088947 */ /* 0x000fea0003800000 */
[----:B------:R0:W5:Y:S01]  /*0f50*/  LD.E R88, desc[UR36][R4.64] ;  /* 0x0000002404587980 */ /* 0x000162000c101900 */
[----:B------:R-:W-:Y:S05]  /*0f60*/  BRA `(.L_x_12) ;  /* 0x0000000000247947 */ /* 0x000fea0003800000 */
.L_x_11:
[----:B------:R-:W-:Y:S02]  /*0f70*/  ULDC.64 UR4, c[0x0][0x588] ;  /* 0x0001620000047ab9 */ /* 0x000fe40000000a00 */
[----:B------:R-:W-:-:S04]  /*0f80*/  ISETP.NE.U32.AND P0, PT, RZ, UR4, PT ;  /* 0x00000004ff007c0c */ /* 0x000fc8000bf05070 */
[----:B------:R-:W-:-:S13]  /*0f90*/  ISETP.NE.AND.EX P0, PT, RZ, UR5, PT, P0 ;  /* 0x00000005ff007c0c */ /* 0x000fda000bf05300 */
[----:B------:R-:W-:Y:S05]  /*0fa0*/  @!P0 BRA `(.L_x_13) ;  /* 0x00000000000c8947 */ /* 0x000fea0003800000 */
[----:B------:R-:W0:Y:S02]  /*0fb0*/  LDC.64 R88, c[0x0][0x588] ;  /* 0x00016200ff587b82 */ /* 0x000e240000000a00 */
[----:B0-----:R1:W5:Y:S01]  /*0fc0*/  LDG.E R88, desc[UR36][R88.64] ;  /* 0x0000002458587981 */ /* 0x001362000c1e1900 */
[----:B------:R-:W-:Y:S05]  /*0fd0*/  BRA `(.L_x_12) ;  /* 0x0000000000087947 */ /* 0x000fea0003800000 */
.L_x_13:
[----:B------:R-:W-:Y:S02]  /*0fe0*/  ULDC UR4, c[0x0][0x580] ;  /* 0x0001600000047ab9 */ /* 0x000fe40000000800 */
[----:B------:R-:W-:-:S07]  /*0ff0*/  IMAD.U32 R88, RZ, RZ, UR4 ;  /* 0x00000004ff587e24 */ /* 0x000fce000f8e00ff */
.L_x_12:
[----:B------:R-:W-:Y:S02]  /*1000*/  ULDC.64 UR4, c[0x0][0x5a0] ;  /* 0x0001680000047ab9 */ /* 0x000fe40000000a00 */
[----:B------:R-:W-:-:S04]  /*1010*/  ISETP.NE.U32.AND P0, PT, RZ, UR4, PT ;  /* 0x00000004ff007c0c */ /* 0x000fc8000bf05070 */
[----:B------:R-:W-:-:S13]  /*1020*/  ISETP.NE.AND.EX P0, PT, RZ, UR5, PT, P0 ;  /* 0x00000005ff007c0c */ /* 0x000fda000bf05300 */
[----:B------:R-:W-:Y:S05]  /*1030*/  @!P0 BRA `(.L_x_14) ;  /* 0x00000000001c8947 */ /* 0x000fea0003800000 */
[----:B0-----:R-:W0:Y:S02]  /*1040*/  LDC.64 R4, c[0x0][0x5a0] ;  /* 0x00016800ff047b82 */ /* 0x001e240000000a00 */
[----:B0-----:R-:W2:Y:S02]  /*1050*/  LDG.E.64 R4, desc[UR36][R4.64] ;  /* 0x0000002404047981 */ /* 0x001ea4000c1e1b00 */
[----:B--2---:R-:W-:-:S04]  /*1060*/  ISETP.NE.U32.AND P0, PT, R4, RZ, PT ;  /* 0x000000ff0400720c */ /* 0x004fc80003f05070 */
[----:B------:R-:W-:-:S13]  /*1070*/  ISETP.NE.AND.EX P0, PT, R5, RZ, PT, P0 ;  /* 0x000000ff0500720c */ /* 0x000fda0003f05300 */
[----:B------:R-:W-:Y:S05]  /*1080*/  @!P0 BRA `(.L_x_14) ;  /* 0x0000000000088947 */ /* 0x000fea0003800000 */
[----:B-1----:R0:W5:Y:S01]  /*1090*/  LD.E R89, desc[UR36][R4.64] ;  /* 0x0000002404597980 */ /* 0x002162000c101900 */
[----:B------:R-:W-:Y:S05]  /*10a0*/  BRA `(.L_x_15) ;  /* 0x0000000000247947 */ /* 0x000fea0003800000 */
.L_x_14:
[----:B------:R-:W-:Y:S02]  /*10b0*/  ULDC.64 UR4, c[0x0][0x590] ;  /* 0x0001640000047ab9 */ /* 0x000fe40000000a00 */
[----:B------:R-:W-:-:S04]  /*10c0*/  ISETP.NE.U32.AND P0, PT, RZ, UR4, PT ;  /* 0x00000004ff007c0c */ /* 0x000fc8000bf05070 */
[----:B------:R-:W-:-:S13]  /*10d0*/  ISETP.NE.AND.EX P0, PT, RZ, UR5, PT, P0 ;  /* 0x00000005ff007c0c */ /* 0x000fda000bf05300 */
[----:B------:R-:W-:Y:S05]  /*10e0*/  @!P0 BRA `(.L_x_16) ;  /* 0x00000000000c8947 */ /* 0x000fea0003800000 */
[----:B0-----:R-:W1:Y:S02]  /*10f0*/  LDC.64 R4, c[0x0][0x590] ;  /* 0x00016400ff047b82 */ /* 0x001e640000000a00 */
[----:B-1----:R1:W5:Y:S01]  /*1100*/  LDG.E R89, desc[UR36][R4.64] ;  /* 0x0000002404597981 */ /* 0x002362000c1e1900 */
[----:B------:R-:W-:Y:S05]  /*1110*/  BRA `(.L_x_15) ;  /* 0x0000000000087947 */ /* 0x000fea0003800000 */
.L_x_16:
[----:B------:R-:W-:Y:S02]  /*1120*/  ULDC UR4, c[0x0][0x584] ;  /* 0x0001610000047ab9 */ /* 0x000fe40000000800 */
[----:B-1----:R-:W-:-:S07]  /*1130*/  IMAD.U32 R89, RZ, RZ, UR4 ;  /* 0x00000004ff597e24 */ /* 0x002fce000f8e00ff */
.L_x_15:
[----:B------:R-:W-:-:S13]  /*1140*/  LOP3.LUT P0, RZ, R3, 0xff, RZ, 0xc0, !PT ;  /* 0x000000ff03ff7812 */ /* 0x000fda000780c0ff */
[----:B------:R-:W-:Y:S05]  /*1150*/  @!P0 EXIT ;  /* 0x000000000000894d */ /* 0x000fea0003800000 */
[----:B------:R-:W2:Y:S01]  /*1160*/  LDC R92, c[0x0][0x658] ;  /* 0x00019600ff5c7b82 */ /* 0x000ea20000000800 */
[----:B------:R-:W-:Y:S01]  /*1170*/  ULDC.64 UR6, c[0x0][0x288] ;  /* 0x0000a20000067ab9 */ /* 0x000fe20000000a00 */
[----:B------:R-:W-:Y:S01]  /*1180*/  LOP3.LUT R6, R6, 0x1, RZ, 0xc0, !PT ;  /* 0x0000000106067812 */ /* 0x000fe200078ec0ff */
[----:B------:R-:W-:Y:S01]  /*1190*/  UIADD3 UR4, UR7, 0x7f, URZ ;  /* 0x0000007f07047890 */ /* 0x000fe2000fffe03f */
[----:B------:R-:W-:Y:S01]  /*11a0*/  SHF.R.U32.HI R3, RZ, 0x2, R94 ;  /* 0x00000002ff037819 */ /* 0x000fe2000001165e */
[----:B01----:R-:W-:Y:S01]  /*11b0*/  IMAD.MOV.U32 R5, RZ, RZ, -0x1 ;  /* 0xffffffffff057424 */ /* 0x003fe200078e00ff */
[----:B------:R-:W-:Y:S01]  /*11c0*/  SHF.R.U32.HI R0, RZ, 0x1, R0 ;  /* 0x00000001ff007819 */ /* 0x000fe20000011600 */
[----:B------:R-:W-:Y:S01]  /*11d0*/  USHF.R.S32.HI UR5, URZ, 0x1f, UR4 ;  /* 0x0000001f3f057899 */ /* 0x000fe20008011404 */
[----:B------:R-:W0:Y:S01]  /*11e0*/  LDC.64 R90, c[0x0][0x5c8] ;  /* 0x00017200ff5a7b82 */ /* 0x000e220000000a00 */
[----:B------:R-:W-:Y:S01]  /*11f0*/  IMAD.SHL.U32 R22, R6, 0x40, RZ ;  /* 0x0000004006167824 */ /* 0x000fe200078e00ff */
[----:B------:R-:W-:Y:S01]  /*1200*/  LOP3.LUT R3, R3, 0x7, RZ, 0xc0, !PT ;  /* 0x0000000703037812 */ /* 0x000fe200078ec0ff */
[----:B------:R-:W-:Y:S01]  /*1210*/  ULEA.HI UR5, UR5, UR4, URZ, 0x7 ;  /* 0x0000000405057291 */ /* 0x000fe2000f8f383f */
[----:B------:R-:W-:Y:S01]  /*1220*/  LOP3.LUT R0, R0, 0x30, RZ, 0xc0, !PT ;  /* 0x0000003000007812 */ /* 0x000fe200078ec0ff */
[----:B------:R-:W-:Y:S01]  /*1230*/  IMAD.MOV.U32 R7, RZ, RZ, 0x1 ;  /* 0x00000001ff077424 */ /* 0x000fe200078e00ff */
[--C-:B------:R-:W-:Y:S01]  /*1240*/  LOP3.LUT R22, R22, 0x40, R3.reuse, 0xe2, !PT ;  /* 0x0000004016167812 */ /* 0x100fe200078ee203 */
[----:B------:R-:W-:Y:S01]  /*1250*/  USHF.R.S32.HI UR43, URZ, 0x7, UR5 ;  /* 0x000000073f2b7899 */ /* 0x000fe20008011405 */
[----:B------:R-:W1:Y:S01]  /*1260*/  LDC R96, c[0x0][0x600] ;  /* 0x00018000ff607b82 */ /* 0x000e620000000800 */
[----:B------:R-:W-:Y:S01]  /*1270*/  IADD3 R3, RZ, -R0, -R3 ;  /* 0x80000000ff037210 */ /* 0x000fe20007ffe803 */
[----:B------:R-:W-:Y:S01]  /*1280*/  IMAD.U32 R4, RZ, RZ, UR6 ;  /* 0x00000006ff047e24 */ /* 0x000fe2000f8e00ff */
[C---:B------:R-:W-:Y:S01]  /*1290*/  LOP3.LUT R93, R94.reuse, 0x3, RZ, 0xc0, !PT ;  /* 0x000000035e5d7812 */ /* 0x040fe200078ec0ff */
[----:B------:R-:W-:Y:S01]  /*12a0*/  UISETP.LT.AND UP0, UPT, UR43, 0x1, UPT ;  /* 0x000000012b00788c */ /* 0x000fe2000bf01270 */
[----:B------:R-:W-:Y:S01]  /*12b0*/  LOP3.LUT R95, R94, 0x80, RZ, 0xc0, !PT ;  /* 0x000000805e5f7812 */ /* 0x000fe200078ec0ff */
[----:B------:R-:W-:Y:S01]  /*12c0*/  IMAD R3, R6, -0x40, R3 ;  /* 0xffffffc006037824 */ /* 0x000fe200078e0203 */
[----:B------:R-:W-:Y:S01]  /*12d0*/  ULDC UR4, c[0x0][0x284] ;  /* 0x0000a10000047ab9 */ /* 0x000fe20000000800 */
[----:B--2---:R-:W-:Y:S01]  /*12e0*/  SHF.L.U32 R5, R5, R92, RZ ;  /* 0x0000005c05057219 */ /* 0x004fe200000006ff */
[----:B------:R-:W-:Y:S01]  /*12f0*/  USEL UR44, UR43, 0x1, UP0 ;  /* 0x000000012b2c7887 */ /* 0x000fe20008000000 */
[----:B------:R-:W-:Y:S01]  /*1300*/  IMAD R93, R93, -0x2, R4 ;  /* 0xfffffffe5d5d7824 */ /* 0x000fe200078e0204 */
[----:B------:R-:W-:Y:S01]  /*1310*/  LOP3.LUT R22, R22, R0, RZ, 0xfc, !PT ;  /* 0x0000000016167212 */ /* 0x000fe200078efcff */
[----:B------:R-:W-:Y:S01]  /*1320*/  IMAD.SHL.U32 R94, R94, 0x2, RZ ;  /* 0x000000025e5e7824 */ /* 0x000fe200078e00ff */
[----:B------:R-:W-:Y:S01]  /*1330*/  SHF.L.U32 R92, R7, R92, RZ ;  /* 0x0000005c075c7219 */ /* 0x000fe200000006ff */
[----:B------:R-:W-:Y:S01]  /*1340*/  VIADD R98, R3, UR4 ;  /* 0x0000000403627c36 */ /* 0x000fe20008000000 */
[----:B------:R-:W-:Y:S01]  /*1350*/  LOP3.LUT R103, R18, 0x1, RZ, 0xfc, !PT ;  /* 0x0000000112677812 */ /* 0x000fe200078efcff */
[----:B------:R-:W-:Y:S01]  /*1360*/  IMAD.MOV.U32 R23, RZ, RZ, RZ ;  /* 0x000000ffff177224 */ /* 0x000fe200078e00ff */
[C---:B0-----:R-:W-:Y:S01]  /*1370*/  SHF.L.U64.HI R91, R90.reuse, 0x3, R91 ;  /* 0x000000035a5b7819 */ /* 0x041fe2000001025b */
[----:B------:R-:W-:Y:S01]  /*1380*/  IMAD.SHL.U32 R90, R90, 0x8, RZ ;  /* 0x000000085a5a7824 */ /* 0x000fe200078e00ff */
[----:B------:R-:W-:Y:S01]  /*1390*/  SHF.R.U32.HI R95, RZ, 0x7, R95 ;  /* 0x00000007ff5f7819 */ /* 0x000fe2000001165f */
[----:B------:R-:W-:Y:S01]  /*13a0*/  UIADD3 UR44, UR43, -UR44, URZ ;  /* 0x8000002c2b2c7290 */ /* 0x000fe2000fffe03f */
[----:B------:R-:W-:Y:S01]  /*13b0*/  LOP3.LUT R97, RZ, R5, RZ, 0x33, !PT ;  /* 0x00000005ff617212 */ /* 0x000fe200078e33ff */
[----:B------:R-:W-:Y:S01]  /*13c0*/  UMOV UR40, URZ ;  /* 0x0000003f00287c82 */ /* 0x000fe20008000000 */
[----:B------:R-:W-:Y:S01]  /*13d0*/  UMOV UR42, URZ ;  /* 0x0000003f002a7c82 */ /* 0x000fe20008000000 */
[----:B-1----:R-:W-:-:S08]  /*13e0*/  VIADD R96, R96, 0xffffffff ;  /* 0xffffffff60607836 */ /* 0x002fd00000000000 */
.L_x_162:
[----:B0-----:R-:W0:Y:S01]  /*13f0*/  SHFL.IDX PT, R0, R95, RZ, 0x1f ;  /* 0x00001fff5f007589 */ /* 0x001e2200000e0000 */
[----:B-1----:R-:W1:Y:S01]  /*1400*/  S2UR UR7, SR_CgaCtaId ;  /* 0x00000000000779c3 */ /* 0x002e620000008800 */
[----:B------:R-:W-:Y:S01]  /*1410*/  UMOV UR6, 0x400 ;  /* 0x0000040000067882 */ /* 0x000fe20000000000 */
[----:B0-----:R-:W-:Y:S01]  /*1420*/  R2UR UR4, R0 ;  /* 0x00000000000472ca */ /* 0x001fe200000e0000 */
[----:B-1----:R-:W-:-:S12]  /*1430*/  ULEA UR6, UR7, UR6, 0x18 ;  /* 0x0000000607067291 */ /* 0x002fd8000f8ec03f */
[----:B------:R-:W-:-:S04]  /*1440*/  ULEA.HI UR5, UR4, UR4, URZ, 0x1 ;  /* 0x0000000404057291 */ /* 0x000fc8000f8f083f */
[----:B------:R-:W-:-:S04]  /*1450*/  ULOP3.LUT UR5, UR5, 0x7fffe, URZ, 0xc0, !UPT ;  /* 0x0007fffe05057892 */ /* 0x000fc8000f8ec03f */
[----:B------:R-:W-:-:S03]  /*1460*/  UIADD3 UR5, UR4, -UR5, URZ ;  /* 0x8000000504057290 */ /* 0x000fc6000fffe03f */
[----:B------:R-:W-:Y:S01]  /*1470*/  ULDC UR4, c[0x0][0x28c] ;  /* 0x0000a30000047ab9 */ /* 0x000fe20000000800 */
[----:B------:R-:W-:Y:S01]  /*1480*/  ULEA UR5, UR5, UR6, 0xd ;  /* 0x0000000605057291 */ /* 0x000fe2000f8e683f */
[----:B------:R-:W-:-:S03]  /*1490*/  ISETP.LT.AND P0, PT, RZ, UR4, PT ;  /* 0x00000004ff007c0c */ /* 0x000fc6000bf01270 */
[----:B------:R-:W-:-:S04]  /*14a0*/  UIADD3 UR5, UR5, 0x100, URZ ;  /* 0x0000010005057890 */ /* 0x000fc8000fffe03f */
[----:B------:R-:W-:-:S04]  /*14b0*/  USHF.R.U32.HI UR5, URZ, 0x4, UR5 ;  /* 0x000000043f057899 */ /* 0x000fc80008011605 */
[----:B------:R-:W-:-:S04]  /*14c0*/  ULOP3.LUT UR5, UR5, 0x3fff, URZ, 0xc0, !UPT ;  /* 0x00003fff05057892 */ /* 0x000fc8000f8ec03f */
[----:B------:R-:W-:Y:S01]  /*14d0*/  ULOP3.LUT UR45, UR5, 0x10000, URZ, 0xfc, !UPT ;  /* 0x00010000052d7892 */ /* 0x000fe2000f8efc3f */
[----:B--2345:R-:W-:Y:S11]  /*14e0*/  @P0 BRA `(.L_x_17) ;  /* 0x0000000000400947 */ /* 0x03cff60003800000 */
[----:B------:R-:W-:Y:S01]  /*14f0*/  MOV R0, 0x0 ;  /* 0x0000000000007802 */ /* 0x000fe20000000f00 */
[----:B------:R-:W-:Y:S01]  /*1500*/  ULDC.64 UR4, c[0x4][0x68] ;  /* 0x01001a0000047ab9 */ /* 0x000fe20000000a00 */
[----:B------:R-:W-:Y:S01]  /*1510*/  ULDC.64 UR6, c[0x4][0x8] ;  /* 0x0100020000067ab9 */ /* 0x000fe20000000a00 */
[----:B------:R-:W-:Y:S01]  /*1520*/  IMAD.U32 R4, RZ, RZ, UR4 ;  /* 0x00000004ff047e24 */ /* 0x000fe2000f8e00ff */
[----:B------:R0:W1:Y:S01]  /*1530*/  LDC.64 R14, c[0x4][R0] ;  /* 0x01000000000e7b82 */ /* 0x0000620000000a00 */
[----:B------:R-:W-:Y:S01]  /*1540*/  IMAD.U32 R5, RZ, RZ, UR5 ;  /* 0x00000005ff057e24 */ /* 0x000fe2000f8e00ff */
[----:B------:R-:W-:Y:S01]  /*1550*/  ULDC.64 UR4, c[0x4][0x70] ;  /* 0x01001c0000047ab9 */ /* 0x000fe20000000a00 */
[----:B------:R-:W-:Y:S02]  /*1560*/  IMAD.U32 R10, RZ, RZ, UR6 ;  /* 0x00000006ff0a7e24 */ /* 0x000fe4000f8e00ff */
[----:B------:R-:W-:Y:S02]  /*1570*/  IMAD.U32 R6, RZ, RZ, UR4 ;  /* 0x00000004ff067e24 */ /* 0x000fe4000f8e00ff */
[----:B------:R-:W-:-:S02]  /*1580*/  IMAD.U32 R7, RZ, RZ, UR5 ;  /* 0x00000005ff077e24 */ /* 0x000fc4000f8e00ff */
[----:B------:R-:W-:Y:S02]  /*1590*/  IMAD.U32 R11, RZ, RZ, UR7 ;  /* 0x00000007ff0b7e24 */ /* 0x000fe4000f8e00ff */
[----:B------:R-:W-:Y:S02]  /*15a0*/  IMAD.MOV.U32 R8, RZ, RZ, 0x1e1 ;  /* 0x000001e1ff087424 */ /* 0x000fe400078e00ff */
[----:B------:R-:W-:Y:S02]  /*15b0*/  IMAD.MOV.U32 R12, RZ, RZ, 0x1 ;  /* 0x00000001ff0c7424 */ /* 0x000fe400078e00ff */
[----:B0-----:R-:W-:-:S07]  /*15c0*/  IMAD.MOV.U32 R13, RZ, RZ, RZ ;  /* 0x000000ffff0d7224 */ /* 0x001fce00078e00ff */
[----:B------:R-:W-:-:S07]  /*15d0*/  LEPC R20, `(.L_x_17) ;  /* 0x000000001014794e */ /* 0x000fce0000000000 */
[----:B-1---5:R-:W-:Y:S05]  /*15e0*/  CALL.ABS.NOINC R14 ;  /* 0x000000000e007343 */ /* 0x022fea0003c00000 */
.L_x_17:
[----:B------:R-:W-:-:S13]  /*15f0*/  ISETP.NE.AND P0, PT, R103, 0x3, PT ;  /* 0x000000036700780c */ /* 0x000fda0003f05270 */
[----:B------:R-:W-:Y:S05]  /*1600*/  @!P0 BRA `(.L_x_18) ;  /* 0x0000000000048947 */ /* 0x000fea0003800000 */
[----:B------:R-:W-:Y:S01]  /*1610*/  BPT.TRAP 0x1 ;  /* 0x000000040000795c */ /* 0x000fe20000300000 */
.L_x_18:
[----:B------:R-:W0:Y:S01]  /*1620*/  S2UR UR5, SR_CgaCtaId ;  /* 0x00000000000579c3 */ /* 0x000e220000008800 */
[----:B------:R-:W-:Y:S01]  /*1630*/  UMOV UR4, 0x400 ;  /* 0x0000040000047882 */ /* 0x000fe20000000000 */
[----:B------:R-:W-:Y:S02]  /*1640*/  IMAD.U32 R0, RZ, RZ, UR40 ;  /* 0x00000028ff007e24 */ /* 0x000fe4000f8e00ff */
[----:B------:R-:W-:-:S03]  /*1650*/  IMAD.U32 R3, RZ, RZ, UR42 ;  /* 0x0000002aff037e24 */ /* 0x000fc6000f8e00ff */
[----:B------:R-:W-:Y:S01]  /*1660*/  SHF.L.U32 R0, R0, 0x1f, RZ ;  /* 0x0000001f00007819 */ /* 0x000fe200000006ff */
[----:B0-----:R-:W-:-:S06]  /*1670*/  ULEA UR4, UR5, UR4, 0x18 ;  /* 0x0000000405047291 */ /* 0x001fcc000f8ec03f */
[----:B------:R-:W-:-:S04]  /*1680*/  IMAD.U32 R6, RZ, RZ, UR4 ;  /* 0x00000004ff067e24 */ /* 0x000fc8000f8e00ff */
[----:B------:R-:W-:-:S04]  /*1690*/  IMAD R3, R3, 0x8, R6 ;  /* 0x0000000803037824 */ /* 0x000fc800078e0206 */
[----:B------:R0:W1:Y:S01]  /*16a0*/  SYNCS.PHASECHK.TRANS64.TRYWAIT P1, [R3+URZ], R0 ;  /* 0x00000000030075a7 */ /* 0x000062000802017f */
[----:B------:R-:W-:Y:S05]  /*16b0*/  @!P0 BRA `(.L_x_19) ;  /* 0x0000000000048947 */ /* 0x000fea0003800000 */
[----:B------:R-:W-:Y:S01]  /*16c0*/  BPT.TRAP 0x1 ;  /* 0x000000040000795c */ /* 0x000fe20000300000 */
.L_x_19:
[----:B------:R-:W-:-:S05]  /*16d0*/  IMAD.U32 R4, RZ, RZ, UR44 ;  /* 0x0000002cff047e24 */ /* 0x000fca000f8e00ff */
[----:B------:R-:W-:Y:S01]  /*16e0*/  ISETP.GE.AND P2, PT, R4, 0x1, PT ;  /* 0x000000010400780c */ /* 0x000fe20003f46270 */
[----:B-1----:R-:W-:-:S12]  /*16f0*/  @P1 BRA `(.L_x_20) ;  /* 0x0000000000081947 */ /* 0x002fd80003800000 */
[----:B------:R-:W1:Y:S02]  /*1700*/  SYNCS.PHASECHK.TRANS64.TRYWAIT P1, [R3+URZ], R0 ;  /* 0x00000000030075a7 */ /* 0x000e64000802017f */
[----:B-1----:R-:W-:Y:S05]  /*1710*/  @!P1 BRA `(.L_x_21) ;  /* 0x00000068004c9947 */ /* 0x002fea0003800000 */
.L_x_20:
[----:B------:R-:W-:Y:S05]  /*1720*/  WARPSYNC.ALL ;  /* 0x0000000000007948 */ /* 0x000fea0003800000 */
[----:B------:R-:W-:Y:S01]  /*1730*/  R2UR UR4, R6 ;  /* 0x00000000060472ca */ /* 0x000fe200000e0000 */
[----:B------:R-:W-:Y:S01]  /*1740*/  ULEA UR5, UR42, UR45, 0xb ;  /* 0x0000002d2a057291 */ /* 0x000fe2000f8e583f */
[----:B------:R-:W-:Y:S01]  /*1750*/  WARPGROUP.ARRIVE ;  /* 0x00000000000079c5 */ /* 0x000fe20000000000 */
[----:B------:R-:W-:Y:S01]  /*1760*/  UMOV UR9, 0x40000040 ;  /* 0x4000004000097882 */ /* 0x000fe20000000000 */
[----:B------:R-:W-:-:S04]  /*1770*/  UMOV UR11, 0x40000040 ;  /* 0x40000040000b7882 */ /* 0x000fc80000000000 */
[----:B------:R-:W-:-:S05]  /*1780*/  UMOV UR8, UR5 ;  /* 0x0000000500087c82 */ /* 0x000fca0008000000 */
[----:B------:R-:W-:-:S04]  /*1790*/  UIADD3 UR4, UR4, 0x18100, URZ ;  /* 0x0001810004047890 */ /* 0x000fc8000fffe03f */
[----:B------:R-:W-:-:S04]  /*17a0*/  USHF.R.U32.HI UR4, URZ, 0x4, UR4 ;  /* 0x000000043f047899 */ /* 0x000fc80008011604 */
[----:B------:R-:W-:-:S04]  /*17b0*/  ULOP3.LUT UR4, UR4, 0x3fff, URZ, 0xc0, !UPT ;  /* 0x00003fff04047892 */ /* 0x000fc8000f8ec03f */
[----:B------:R-:W-:-:S04]  /*17c0*/  ULOP3.LUT UR4, UR4, 0x10000, URZ, 0xfc, !UPT ;  /* 0x0001000004047892 */ /* 0x000fc8000f8efc3f */
[----:B------:R-:W-:-:S07]  /*17d0*/  ULEA UR6, UR42, UR4, 0xb ;  /* 0x000000042a067291 */ /* 0x000fce000f8e583f */
[----:B------:R-:W-:Y:S02]  /*17e0*/  UMOV UR10, UR6 ;  /* 0x00000006000a7c82 */ /* 0x000fe40008000000 */
[----:B------:R-:W-:Y:S01]  /*17f0*/  HGMMA.64x128x16.F32.BF16 R24, gdesc[UR8], RZ, !UPT, gsb0 ;  /* 0x01e00000081879f0 */ /* 0x000fe2000c0018ff */
[----:B------:R-:W-:Y:S02]  /*1800*/  UIADD3 UR8, UR5, 0x2, URZ ;  /* 0x0000000205087890 */ /* 0x000fe4000fffe03f */
[----:B------:R-:W-:Y:S01]  /*1810*/  UIADD3 UR10, UR6, 0x2, URZ ;  /* 0x00000002060a7890 */ /* 0x000fe2000fffe03f */
[----:B------:R-:W-:Y:S01]  /*1820*/  UMOV UR9, 0x40000040 ;  /* 0x4000004000097882 */ /* 0x000fe20000000000 */
[----:B------:R-:W-:Y:S01]  /*1830*/  UMOV UR11, 0x40000040 ;  /* 0x40000040000b7882 */ /* 0x000fe20000000000 */
[----:B------:R-:W-:Y:S02]  /*1840*/  WARPGROUP.DEPBAR.LE gsb0, 0x0 ;  /* 0x00008000000079c5 */ /* 0x000fe40000010000 */
[----:B------:R-:W-:-:S06]  /*1850*/  WARPGROUP.ARRIVE ;  /* 0x00000000000079c5 */ /* 0x000fcc0000000000 */
[----:B------:R-:W-:Y:S01]  /*1860*/  HGMMA.64x128x16.F32.BF16 R24, gdesc[UR8], R24, gsb0 ;  /* 0x01e00000081879f0 */ /* 0x000fe20008001818 */
        /* <DEDUP_REMOVED lines=41> */
[----:B------:R-:W-:Y:S03]  /*1b00*/  HGMMA.64x128x16.F32.BF16 R24, gdesc[UR8], R24, gsb0 ;  /* 0x01e00000081879f0 */ /* 0x000fe60008001818 */
[----:B------:R-:W-:Y:S02]  /*1b10*/  WARPGROUP.DEPBAR.LE gsb0, 0x0 ;  /* 0x00008000000079c5 */ /* 0x000fe40000010000 */
[----:B------:R-:W-:Y:S05]  /*1b20*/  @!P2 BRA `(.L_x_22) ;  /* 0x000000040098a947 */ /* 0x000fea0003800000 */
[----:B------:R-:W-:Y:S01]  /*1b30*/  UIADD3 UR5, UR42, 0x1, URZ ;  /* 0x000000012a057890 */ /* 0x000fe2000fffe03f */
[----:B01----:R-:W-:Y:S02]  /*1b40*/  IMAD.U32 R0, RZ, RZ, UR44 ;  /* 0x0000002cff007e24 */ /* 0x003fe4000f8e00ff */
[----:B------:R-:W-:Y:S01]  /*1b50*/  IMAD.U32 R3, RZ, RZ, UR42 ;  /* 0x0000002aff037e24 */ /* 0x000fe2000f8e00ff */
[----:B------:R-:W-:-:S04]  /*1b60*/  UISETP.NE.AND UP0, UPT, UR5, 0x3, UPT ;  /* 0x000000030500788c */ /* 0x000fc8000bf05270 */
[----:B------:R-:W-:Y:S02]  /*1b70*/  USEL UR6, URZ, 0x1, UP0 ;  /* 0x000000013f067887 */ /* 0x000fe40008000000 */
[----:B------:R-:W-:Y:S02]  /*1b80*/  USEL UR5, UR5, URZ, UP0 ;  /* 0x0000003f05057287 */ /* 0x000fe40008000000 */
[----:B------:R-:W-:-:S06]  /*1b90*/  ULOP3.LUT UR6, UR40, UR6, URZ, 0x3c, !UPT ;  /* 0x0000000628067292 */ /* 0x000fcc000f8e3c3f */
[----:B------:R-:W-:-:S07]  /*1ba0*/  IMAD.U32 R7, RZ, RZ, UR6 ;  /* 0x00000006ff077e24 */ /* 0x000fce000f8e00ff */
.L_x_29:
[----:B------:R-:W-:Y:S05]  /*1bb0*/  @!P0 BRA `(.L_x_23) ;  /* 0x0000000000048947 */ /* 0x000fea0003800000 */
[----:B------:R-:W-:Y:S01]  /*1bc0*/  BPT.TRAP 0x1 ;  /* 0x000000040000795c */ /* 0x000fe20000300000 */
.L_x_23:
[----:B------:R-:W0:Y:S01]  /*1bd0*/  S2UR UR7, SR_CgaCtaId ;  /* 0x00000000000779c3 */ /* 0x000e220000008800 */
[----:B------:R-:W-:Y:S01]  /*1be0*/  UMOV UR6, 0x400 ;  /* 0x0000040000067882 */ /* 0x000fe20000000000 */
[----:B------:R-:W-:Y:S01]  /*1bf0*/  IMAD.U32 R5, RZ, RZ, UR5 ;  /* 0x00000005ff057e24 */ /* 0x000fe2000f8e00ff */
[----:B------:R-:W-:Y:S01]  /*1c00*/  SHF.L.U32 R4, R7, 0x1f, RZ ;  /* 0x0000001f07047819 */ /* 0x000fe200000006ff */
[----:B0-----:R-:W-:-:S06]  /*1c10*/  ULEA UR6, UR7, UR6, 0x18 ;  /* 0x0000000607067291 */ /* 0x001fcc000f8ec03f */
[----:B------:R-:W-:-:S04]  /*1c20*/  IMAD.U32 R6, RZ, RZ, UR6 ;  /* 0x00000006ff067e24 */ /* 0x000fc8000f8e00ff */
[----:B------:R-:W-:-:S04]  /*1c30*/  IMAD R5, R5, 0x8, R6 ;  /* 0x0000000805057824 */ /* 0x000fc800078e0206 */
[----:B------:R0:W1:Y:S01]  /*1c40*/  SYNCS.PHASECHK.TRANS64.TRYWAIT P1, [R5+URZ], R4 ;  /* 0x00000004050075a7 */ /* 0x000062000802017f */
[----:B------:R-:W-:Y:S05]  /*1c50*/  @!P0 BRA `(.L_x_24) ;  /* 0x0000000000048947 */ /* 0x000fea0003800000 */
[----:B------:R-:W-:Y:S01]  /*1c60*/  BPT.TRAP 0x1 ;  /* 0x000000040000795c */ /* 0x000fe20000300000 */
.L_x_24:
[----:B-1----:R-:W-:Y:S05]  /*1c70*/  @P1 BRA `(.L_x_25) ;  /* 0x0000000000081947 */ /* 0x002fea0003800000 */
[----:B------:R-:W1:Y:S02]  /*1c80*/  SYNCS.PHASECHK.TRANS64.TRYWAIT P1, [R5+URZ], R4 ;  /* 0x00000004050075a7 */ /* 0x000e64000802017f */
[----:B-1----:R-:W-:Y:S05]  /*1c90*/  @!P1 BRA `(.L_x_26) ;  /* 0x0000006400009947 */ /* 0x002fea0003800000 */
.L_x_25:
[----:B------:R-:W-:Y:S01]  /*1ca0*/  ULEA UR6, UR5, UR45, 0xb ;  /* 0x0000002d05067291 */ /* 0x000fe2000f8e583f */
[----:B------:R-:W-:Y:S01]  /*1cb0*/  WARPGROUP.ARRIVE ;  /* 0x00000000000079c5 */ /* 0x000fe20000000000 */
[----:B------:R-:W-:Y:S01]  /*1cc0*/  ULEA UR7, UR5, UR4, 0xb ;  /* 0x0000000405077291 */ /* 0x000fe2000f8e583f */
[----:B------:R-:W-:Y:S01]  /*1cd0*/  UMOV UR9, 0x40000040 ;  /* 0x4000004000097882 */ /* 0x000fe20000000000 */
[----:B------:R-:W-:-:S03]  /*1ce0*/  UMOV UR11, 0x40000040 ;  /* 0x40000040000b7882 */ /* 0x000fc60000000000 */
[----:B------:R-:W-:Y:S02]  /*1cf0*/  UMOV UR8, UR6 ;  /* 0x0000000600087c82 */ /* 0x000fe40008000000 */
[----:B------:R-:W-:Y:S02]  /*1d00*/  UMOV UR10, UR7 ;  /* 0x00000007000a7c82 */ /* 0x000fe40008000000 */
[----:B------:R-:W-:Y:S01]  /*1d10*/  HGMMA.64x128x16.F32.BF16 R24, gdesc[UR8], R24, gsb0 ;  /* 0x01e00000081879f0 */ /* 0x000fe20008001818 */
[----:B------:R-:W-:Y:S02]  /*1d20*/  UIADD3 UR8, UR6, 0x2, URZ ;  /* 0x0000000206087890 */ /* 0x000fe4000fffe03f */
[----:B------:R-:W-:Y:S01]  /*1d30*/  UIADD3 UR10, UR7, 0x2, URZ ;  /* 0x00000002070a7890 */ /* 0x000fe2000fffe03f */
[----:B------:R-:W-:Y:S01]  /*1d40*/  UMOV UR9, 0x40000040 ;  /* 0x4000004000097882 */ /* 0x000fe20000000000 */
[----:B------:R-:W-:Y:S01]  /*1d50*/  UMOV UR11, 0x40000040 ;  /* 0x40000040000b7882 */ /* 0x000fe20000000000 */
[----:B------:R-:W-:-:S02]  /*1d60*/  WARPGROUP.DEPBAR.LE gsb0, 0x0 ;  /* 0x00008000000079c5 */ /* 0x000fc40000010000 */
        /* <DEDUP_REMOVED lines=46> */
[----:B------:R-:W-:Y:S01]  /*2050*/  BPT.TRAP 0x1 ;  /* 0x000000040000795c */ /* 0x000fe20000300000 */
.L_x_27:
[----:B------:R-:W-:-:S13]  /*2060*/  ISETP.NE.AND P1, PT, R102, RZ, PT ;  /* 0x000000ff6600720c */ /* 0x000fda0003f25270 */
[----:B01----:R-:W-:-:S04]  /*2070*/  @P1 IMAD R4, R3, 0x8, R6 ;  /* 0x0000000803041824 */ /* 0x003fc800078e0206 */
[----:B------:R-:W-:-:S05]  /*2080*/  @P1 VIADD R4, R4, 0x18 ;  /* 0x0000001804041836 */ /* 0x000fca0000000000 */
[----:B------:R-:W-:-:S04]  /*2090*/  @P1 PRMT R4, R19, 0x654, R4 ;  /* 0x0000065413041816 */ /* 0x000fc80000000004 */
[----:B------:R0:W-:Y:S01]  /*20a0*/  @P1 SYNCS.ARRIVE.TRANS64.RED.A1T0 RZ, [R4+URZ], RZ ;  /* 0x000000ff04ff19a7 */ /* 0x0001e2000810043f */
[----:B------:R-:W-:-:S13]  /*20b0*/  ISETP.GT.U32.AND P1, PT, R18, 0x1, PT ;  /* 0x000000011200780c */ /* 0x000fda0003f24070 */
[----:B0-----:R-:W-:Y:S05]  /*20c0*/  @P1 BRA `(.L_x_28) ;  /* 0x0000000000041947 */ /* 0x001fea0003800000 */
[----:B------:R-:W-:Y:S01]  /*20d0*/  BPT.TRAP 0x1 ;  /* 0x000000040000795c */ /* 0x000fe20000300000 */
.L_x_28:
[----:B------:R-:W-:Y:S01]  /*20e0*/  UIADD3 UR5, UR5, 0x1, URZ ;  /* 0x0000000105057890 */ /* 0x000fe2000fffe03f */
[C---:B------:R-:W-:Y:S01]  /*20f0*/  ISETP.GT.AND P2, PT, R0.reuse, 0x1, PT ;  /* 0x000000010000780c */ /* 0x040fe20003f44270 */
[----:B------:R-:W-:Y:S02]  /*2100*/  VIADD R3, R3, 0x1 ;  /* 0x0000000103037836 */ /* 0x000fe40000000000 */
[----:B------:R-:W-:Y:S01]  /*2110*/  UISETP.NE.AND UP0, UPT, UR5, 0x3, UPT ;  /* 0x000000030500788c */ /* 0x000fe2000bf05270 */
[----:B------:R-:W-:Y:S02]  /*2120*/  VIADD R0, R0, 0xffffffff ;  /* 0xffffffff00007836 */ /* 0x000fe40000000000 */
[C---:B------:R-:W-:Y:S01]  /*2130*/  ISETP.NE.AND P1, PT, R3.reuse, 0x3, PT ;  /* 0x000000030300780c */ /* 0x040fe20003f25270 */
[----:B------:R-:W-:Y:S02]  /*2140*/  USEL UR6, URZ, 0x1, UP0 ;  /* 0x000000013f067887 */ /* 0x000fe40008000000 */
[----:B------:R-:W-:Y:S01]  /*2150*/  USEL UR5, UR5, URZ, UP0 ;  /* 0x0000003f05057287 */ /* 0x000fe20008000000 */
[----:B------:R-:W-:-:S03]  /*2160*/  SEL R3, R3, RZ, P1 ;  /* 0x000000ff03037207 */ /* 0x000fc60000800000 */
[----:B------:R-:W-:Y:S01]  /*2170*/  LOP3.LUT R7, R7, UR6, RZ, 0x3c, !PT ;  /* 0x0000000607077c12 */ /* 0x000fe2000f8e3cff */
[----:B------:R-:W-:Y:S07]  /*2180*/  @P2 BRA `(.L_x_29) ;  /* 0xfffffff800882947 */ /* 0x000fee000383ffff */
.L_x_22:
[----:B01----:R-:W0:Y:S02]  /*2190*/  LDC R0, c[0x0][0x28c] ;  /* 0x0000a300ff007b82 */ /* 0x003e240000000800 */
[----:B0-----:R-:W-:-:S13]  /*21a0*/  ISETP.GE.AND P1, PT, R0, 0x1, PT ;  /* 0x000000010000780c */ /* 0x001fda0003f26270 */
[----:B------:R-:W-:Y:S05]  /*21b0*/  @!P1 BRA `(.L_x_30) ;  /* 0x0000000000449947 */ /* 0x000fea0003800000 */
[----:B------:R-:W-:Y:S05]  /*21c0*/  @!P0 BRA `(.L_x_31) ;  /* 0x0000000000048947 */ /* 0x000fea0003800000 */
[----:B------:R-:W-:Y:S01]  /*21d0*/  BPT.TRAP 0x1 ;  /* 0x000000040000795c */ /* 0x000fe20000300000 */
.L_x_31:
[----:B------:R-:W-:-:S13]  /*21e0*/  ISETP.NE.AND P0, PT, R102, RZ, PT ;  /* 0x000000ff6600720c */ /* 0x000fda0003f05270 */
[----:B------:R-:W-:-:S05]  /*21f0*/  VOTEU.ANY UP0, P0 ;  /* 0x00000000003f7886 */ /* 0x000fca0000000100 */
[----:B------:R-:W-:-:S06]  /*2200*/  @UP0 UIADD3 UR4, UR44, UR42, URZ ;  /* 0x0000002a2c040290 */ /* 0x000fcc000fffe03f */
[----:B------:R-:W-:Y:S02]  /*2210*/  IMAD.U32 R4, RZ, RZ, UR4 ;  /* 0x00000004ff047e24 */ /* 0x000fe4000f8e00ff */
[----:B------:R-:W-:Y:S02]  /*2220*/  IMAD.U32 R3, RZ, RZ, UR4 ;  /* 0x00000004ff037e24 */ /* 0x000fe4000f8e00ff */
[----:B------:R-:W-:-:S05]  /*2230*/  @P0 IMAD.WIDE.U32 R4, R4, -0x55555555, RZ ;  /* 0xaaaaaaab04040825 */ /* 0x000fca00078e00ff */
[----:B------:R-:W-:-:S05]  /*2240*/  @P0 SHF.R.U32.HI R0, RZ, 0x1, R5 ;  /* 0x00000001ff000819 */ /* 0x000fca0000011605 */
[----:B------:R-:W-:-:S04]  /*2250*/  @P0 IMAD R0, R0, -0x3, R3 ;  /* 0xfffffffd00000824 */ /* 0x000fc800078e0203 */
[----:B------:R-:W-:-:S04]  /*2260*/  @P0 IMAD R0, R0, 0x8, R6 ;  /* 0x0000000800000824 */ /* 0x000fc800078e0206 */
[----:B------:R-:W-:-:S05]  /*2270*/  @P0 VIADD R0, R0, 0x18 ;  /* 0x0000001800000836 */ /* 0x000fca0000000000 */
[----:B------:R-:W-:-:S04]  /*2280*/  @P0 PRMT R0, R19, 0x654, R0 ;  /* 0x0000065413000816 */ /* 0x000fc80000000000 */
[----:B------:R0:W-:Y:S01]  /*2290*/  @P0 SYNCS.ARRIVE.TRANS64.RED.A1T0 RZ, [R0+URZ], RZ ;  /* 0x000000ff00ff09a7 */ /* 0x0001e2000810043f */
[----:B------:R-:W-:-:S13]  /*22a0*/  ISETP.GT.U32.AND P0, PT, R18, 0x1, PT ;  /* 0x000000011200780c */ /* 0x000fda0003f04070 */
[----:B0-----:R-:W-:Y:S05]  /*22b0*/  @P0 BRA `(.L_x_30) ;  /* 0x0000000000040947 */ /* 0x001fea0003800000 */
[----:B------:R-:W-:Y:S01]  /*22c0*/  BPT.TRAP 0x1 ;  /* 0x000000040000795c */ /* 0x000fe20000300000 */
.L_x_30:
[----:B------:R-:W-:Y:S01]  /*22d0*/  IMAD.SHL.U32 R3, R100, 0x80, RZ ;  /* 0x0000008064037824 */ /* 0x000fe200078e00ff */
[----:B------:R-:W-:Y:S01]  /*22e0*/  UIADD3 UR42, UR43, UR42, URZ ;  /* 0x0000002a2b2a7290 */ /* 0x000fe2000fffe03f */
[----:B------:R-:W-:Y:S01]  /*22f0*/  SHF.R.S32.HI R13, RZ, 0x1f, R99 ;  /* 0x0000001fff0d7819 */ /* 0x000fe20000011463 */
[----:B------:R-:W-:Y:S01]  /*2300*/  UISETP.GE.U32.AND UP1, UPT, UR43, 0x3, UPT ;  /* 0x000000032b00788c */ /* 0x000fe2000bf26070 */
[----:B------:R-:W-:Y:S01]  /*2310*/  IMAD.SHL.U32 R7, R101, 0x80, RZ ;  /* 0x0000008065077824 */ /* 0x000fe200078e00ff */
[----:B------:R-:W-:Y:S01]  /*2320*/  ULDC UR7, c[0x0][0x288] ;  /* 0x0000a20000077ab9 */ /* 0x000fe20000000800 */
[C---:B------:R-:W-:Y:S01]  /*2330*/  LOP3.LUT R8, R3.reuse, 0x6, R94, 0xf8, !PT ;  /* 0x0000000603087812 */ /* 0x040fe200078ef85e */
[----:B------:R-:W-:Y:S01]  /*2340*/  UISETP.GT.U32.AND UP0, UPT, UR42, 0x2, UPT ;  /* 0x000000022a00788c */ /* 0x000fe2000bf04070 */
[----:B------:R-:W-:Y:S01]  /*2350*/  ISETP.GE.AND P0, PT, R3, UR7, PT ;  /* 0x0000000703007c0c */ /* 0x000fe2000bf06270 */
[----:B------:R-:W-:Y:S01]  /*2360*/  ULDC.64 UR4, c[0x0][0x5d0] ;  /* 0x0001740000047ab9 */ /* 0x000fe20000000a00 */
[--C-:B------:R-:W-:Y:S01]  /*2370*/  SHF.R.S32.HI R9, RZ, 0x1f, R8.reuse ;  /* 0x0000001fff097819 */ /* 0x100fe20000011408 */
[----:B------:R-:W-:Y:S01]  /*2380*/  ULDC UR10, c[0x0][0x284] ;  /* 0x0000a100000a7ab9 */ /* 0x000fe20000000800 */
[----:B------:R-:W-:Y:S01]  /*2390*/  IMAD R0, R13, UR4, RZ ;  /* 0x000000040d007c24 */ /* 0x000fe2000f8e02ff */
[----:B------:R-:W-:Y:S01]  /*23a0*/  UISETP.LT.U32.AND UP0, UPT, UR43, 0x3, UP0 ;  /* 0x000000032b00788c */ /* 0x000fe20008701070 */
[----:B------:R-:W-:Y:S01]  /*23b0*/  ISETP.GE.OR P0, PT, R7, UR10, P0 ;  /* 0x0000000a07007c0c */ /* 0x000fe20008706670 */
[----:B------:R-:W-:Y:S01]  /*23c0*/  IMAD.WIDE.U32 R4, R99, UR4, R8 ;  /* 0x0000000463047c25 */ /* 0x000fe2000f8e0008 */
[----:B------:R-:W-:Y:S01]  /*23d0*/  ULDC.64 UR8, c[0x0][0x5c8] ;  /* 0x0001720000087ab9 */ /* 0x000fe20000000a00 */
[----:B------:R-:W-:-:S02]  /*23e0*/  USEL UR6, URZ, 0x1, !UP0 ;  /* 0x000000013f067887 */ /* 0x000fc4000c000000 */
[----:B------:R-:W-:Y:S01]  /*23f0*/  IMAD R11, R99, UR5, R0 ;  /* 0x00000005630b7c24 */ /* 0x000fe2000f8e0200 */
[----:B------:R-:W-:Y:S01]  /*2400*/  @UP1 UIMAD.WIDE.U32 UR4, UR42, -0x55555555, URZ ;  /* 0xaaaaaaab2a0418a5 */ /* 0x000fe2000f8e003f */
[----:B------:R-:W-:Y:S01]  /*2410*/  IMAD.WIDE R100, R101, 0x80, R22 ;  /* 0x0000008065647825 */ /* 0x000fe200078e0216 */
[----:B------:R-:W-:Y:S02]  /*2420*/  ULOP3.LUT UR40, UR40, UR6, URZ, 0x3c, !UPT ;  /* 0x0000000628287292 */ /* 0x000fe4000f8e3c3f */
[----:B------:R-:W-:Y:S01]  /*2430*/  @UP1 USHF.R.U32.HI UR4, URZ, 0x1, UR5 ;  /* 0x000000013f041899 */ /* 0x000fe20008011605 */
[----:B------:R-:W-:Y:S02]  /*2440*/  IMAD.IADD R5, R5, 0x1, R11 ;  /* 0x0000000105057824 */ /* 0x000fe400078e020b */
[----:B------:R-:W-:Y:S01]  /*2450*/  IMAD R11, R101, UR8, RZ ;  /* 0x00000008650b7c24 */ /* 0x000fe2000f8e02ff */
[----:B------:R-:W-:Y:S01]  /*2460*/  @UP1 ULOP3.LUT UR40, UR40, 0x1, UR4, 0x78, !UPT ;  /* 0x0000000128281892 */ /* 0x000fe2000f8e7804 */
[----:B------:R-:W-:-:S04]  /*2470*/  IMAD.WIDE.U32 R104, R100, UR8, R4 ;  /* 0x0000000864687c25 */ /* 0x000fc8000f8e0004 */
[----:B------:R-:W-:Y:S02]  /*2480*/  IMAD R11, R100, UR9, R11 ;  /* 0x00000009640b7c24 */ /* 0x000fe4000f8e020b */
[----:B------:R-:W-:Y:S01]  /*2490*/  IMAD.MOV.U32 R0, RZ, RZ, -0x1 ;  /* 0xffffffffff007424 */ /* 0x000fe200078e00ff */
[----:B------:R-:W-:Y:S06]  /*24a0*/  @P0 BRA `(.L_x_32) ;  /* 0x0000004000040947 */ /* 0x000fec0003800000 */
[----:B-----5:R-:W-:Y:S01]  /*24b0*/  FSETP.NEU.AND P1, PT, R89, RZ, PT ;  /* 0x000000ff5900720b */ /* 0x020fe20003f2d000 */
[----:B------:R-:W-:Y:S01]  /*24c0*/  IMAD.IADD R4, R93, 0x1, -R3 ;  /* 0x000000015d047824 */ /* 0x000fe200078e0a03 */
[----:B------:R-:W-:Y:S01]  /*24d0*/  BSSY B0, `(.L_x_32) ;  /* 0x00003fe000007945 */ /* 0x000fe20003800000 */
[----:B------:R-:W-:Y:S02]  /*24e0*/  IMAD.IADD R3, R98, 0x1, -R7 ;  /* 0x0000000162037824 */ /* 0x000fe400078e0a07 */
[----:B------:R-:W-:Y:S01]  /*24f0*/  IMAD.IADD R115, R105, 0x1, R11 ;  /* 0x0000000169737824 */ /* 0x000fe200078e020b */
[----:B------:R-:W-:-:S04]  /*2500*/  ISETP.GT.AND P0, PT, R4, RZ, PT ;  /* 0x000000ff0400720c */ /* 0x000fc80003f04270 */
[----:B------:R-:W-:-:S03]  /*2510*/  ISETP.GT.AND P3, PT, R3, RZ, P0 ;  /* 0x000000ff0300720c */ /* 0x000fc60000764270 */
[----:B------:R-:W-:Y:S10]  /*2520*/  @!P1 BRA `(.L_x_33) ;  /* 0x0000002c00289947 */ /* 0x000ff40003800000 */
[----:B------:R-:W0:Y:S01]  /*2530*/  LDC.64 R108, c[0x0][0x5b8] ;  /* 0x00016e00ff6c7b82 */ /* 0x000e220000000a00 */
[----:B------:R-:W-:-:S07]  /*2540*/  ULDC.64 UR4, c[0x0][0x5c0] ;  /* 0x0001700000047ab9 */ /* 0x000fce0000000a00 */
[----:B------:R-:W1:Y:S08]  /*2550*/  LDC.64 R110, c[0x0][0x5b0] ;  /* 0x00016c00ff6e7b82 */ /* 0x000e700000000a00 */
[----:B------:R-:W2:Y:S01]  /*2560*/  LDC.64 R112, c[0x0][0x5a8] ;  /* 0x00016a00ff707b82 */ /* 0x000ea20000000a00 */
[-C--:B0-----:R-:W-:Y:S02]  /*2570*/  IMAD R6, R13, R108.reuse, RZ ;  /* 0x0000006c0d067224 */ /* 0x081fe400078e02ff */
[----:B------:R-:W-:-:S04]  /*2580*/  IMAD.WIDE.U32 R106, R99, R108, R8 ;  /* 0x0000006c636a7225 */ /* 0x000fc800078e0008 */
[----:B------:R-:W-:Y:S02]  /*2590*/  IMAD R105, R99, R109, R6 ;  /* 0x0000006d63697224 */ /* 0x000fe400078e0206 */
[-C--:B-1----:R-:W-:Y:S02]  /*25a0*/  IMAD R5, R101, R110.reuse, RZ ;  /* 0x0000006e65057224 */ /* 0x082fe400078e02ff */
[----:B------:R-:W-:Y:S02]  /*25b0*/  IMAD.IADD R13, R107, 0x1, R105 ;  /* 0x000000016b0d7824 */ /* 0x000fe400078e0269 */
[----:B------:R-:W-:Y:S02]  /*25c0*/  IMAD.MOV.U32 R12, RZ, RZ, R106 ;  /* 0x000000ffff0c7224 */ /* 0x000fe400078e006a */
[C---:B------:R-:W-:Y:S02]  /*25d0*/  IMAD R109, R100.reuse, R111, R5 ;  /* 0x0000006f646d7224 */ /* 0x040fe400078e0205 */
[----:B------:R-:W-:-:S04]  /*25e0*/  IMAD.WIDE.U32 R6, R100, R110, R12 ;  /* 0x0000006e64067225 */ /* 0x000fc800078e000c */
[----:B------:R-:W-:Y:S01]  /*25f0*/  IMAD.IADD R5, R7, 0x1, R109 ;  /* 0x0000000107057824 */ /* 0x000fe200078e026d */
[----:B--2---:R-:W-:-:S04]  /*2600*/  LEA R14, P1, R6, R112, 0x1 ;  /* 0x00000070060e7211 */ /* 0x004fc800078208ff */
[----:B------:R-:W-:-:S05]  /*2610*/  LEA.HI.X R15, R6, R113, R5, 0x1, P1 ;  /* 0x00000071060f7211 */ /* 0x000fca00008f0c05 */
[----:B------:R0:W2:Y:S01]  /*2620*/  @P3 LDG.E.LTC128B.U16 R5, desc[UR36][R14.64] ;  /* 0x000000240e053981 */ /* 0x0000a2000c1e1520 */
[----:B------:R-:W-:Y:S01]  /*2630*/  IMAD.WIDE.U32 R6, R100, R110, R8 ;  /* 0x0000006e64067225 */ /* 0x000fe200078e0008 */
[----:B------:R-:W-:Y:S03]  /*2640*/  BSSY B1, `(.L_x_34) ;  /* 0x0000013000017945 */ /* 0x000fe60003800000 */
[----:B------:R-:W-:Y:S02]  /*2650*/  IMAD.IADD R7, R109, 0x1, R7 ;  /* 0x000000016d077824 */ /* 0x000fe400078e0207 */
[----:B------:R-:W-:Y:S01]  /*2660*/  IMAD.WIDE.U32 R20, R99, R108, R6 ;  /* 0x0000006c63147225 */ /* 0x000fe200078e0006 */
[----:B0-----:R-:W-:-:S03]  /*2670*/  SHF.L.U64.HI R15, R110, 0x3, R111 ;  /* 0x000000036e0f7819 */ /* 0x001fc6000001026f */
[----:B------:R-:W-:Y:S01]  /*2680*/  IMAD.IADD R7, R105, 0x1, R21 ;  /* 0x0000000169077824 */ /* 0x000fe200078e0215 */
[----:B------:R-:W-:Y:S01]  /*2690*/  LEA R6, P4, R20, R112, 0x1 ;  /* 0x0000007014067211 */ /* 0x000fe200078808ff */
[----:B------:R-:W-:-:S03]  /*26a0*/  IMAD.SHL.U32 R14, R110, 0x8, RZ ;  /* 0x000000086e0e7824 */ /* 0x000fc600078e00ff */
[----:B------:R-:W-:Y:S01]  /*26b0*/  LEA.HI.X R7, R20, R113, R7, 0x1, P4 ;  /* 0x0000007114077211 */ /* 0x000fe200020f0c07 */
[----:B--2---:R-:W-:-:S04]  /*26c0*/  IMAD.U32 R10, R5, 0x10000, RZ ;  /* 0x00010000050a7824 */ /* 0x004fc800078e00ff */
[----:B------:R-:W-:Y:S01]  /*26d0*/  FMUL R11, R10, R89 ;  /* 0x000000590a0b7220 */ /* 0x000fe20000400000 */
[----:B------:R-:W-:-:S03]  /*26e0*/  LEA R10, P1, R104, UR4, 0x1 ;  /* 0x00000004680a7c11 */ /* 0x000fc6000f8208ff */
[----:B------:R-:W-:Y:S01]  /*26f0*/  FFMA R24, R24, R88, R11 ;  /* 0x0000005818187223 */ /* 0x000fe2000000000b */
[----:B------:R-:W-:Y:S02]  /*2700*/  LEA.HI.X R11, R104, UR5, R115, 0x1, P1 ;  /* 0x00000005680b7c11 */ /* 0x000fe400088f0c73 */
[----:B------:R-:W-:Y:S02]  /*2710*/  ISETP.GT.AND P1, PT, R4, 0x1, PT ;  /* 0x000000010400780c */ /* 0x000fe40003f24270 */
[----:B------:R-:W-:Y:S02]  /*2720*/  F2FP.BF16.F32.PACK_AB R24, RZ, R24 ;  /* 0x00000018ff18723e */ /* 0x000fe400000010ff */
[----:B------:R-:W-:-:S03]  /*2730*/  ISETP.GT.AND P2, PT, R3, RZ, P1 ;  /* 0x000000ff0300720c */ /* 0x000fc60000f44270 */
[----:B------:R0:W-:Y:S10]  /*2740*/  @P3 STG.E.U16 desc[UR36][R10.64], R24 ;  /* 0x000000180a003986 */ /* 0x0001f4000c101524 */
[----:B------:R-:W-:Y:S05]  /*2750*/  @!P2 BRA `(.L_x_35) ;  /* 0x000000000004a947 */ /* 0x000fea0003800000 */
[----:B------:R1:W5:Y:S02]  /*2760*/  LDG.E.LTC128B.U16 R5, desc[UR36][R6.64+0x2] ;  /* 0x0000022406057981 */ /* 0x000364000c1e1520 */
.L_x_35:
[----:B------:R-:W-:Y:S05]  /*2770*/  BSYNC B1 ;  /* 0x0000000000017941 */ /* 0x000fea0003800000 */
.L_x_34:
[----:B-----5:R-:W-:Y:S01]  /*2780*/  IMAD.U32 R12, R5, 0x10000, RZ ;  /* 0x00010000050c7824 */ /* 0x020fe200078e00ff */
[----:B------:R-:W-:Y:S01]  /*2790*/  ISETP.GT.AND P0, PT, R3, 0x8, P0 ;  /* 0x000000080300780c */ /* 0x000fe20000704270 */
[----:B------:R-:W-:Y:S01]  /*27a0*/  IMAD.WIDE.U32 R20, R100, R110, R14 ;  /* 0x0000006e64147225 */ /* 0x000fe200078e000e */
[----:B0-----:R-:W-:-:S03]  /*27b0*/  PRMT R24, R5, 0x7610, R24 ;  /* 0x0000761005187816 */ /* 0x001fc60000000018 */
[----:B------:R-:W-:Y:S01]  /*27c0*/  FMUL R12, R12, R89 ;  /* 0x000000590c0c7220 */ /* 0x000fe20000400000 */
[----:B------:R-:W-:Y:S01]  /*27d0*/  IMAD.IADD R109, R109, 0x1, R21 ;  /* 0x000000016d6d7824 */ /* 0x000fe200078e0215 */
[----:B------:R-:W-:Y:S02]  /*27e0*/  IADD3 R106, P3, R106, R20, RZ ;  /* 0x000000146a6a7210 */ /* 0x000fe40007f7e0ff */
[----:B------:R-:W-:-:S03]  /*27f0*/  FFMA R12, R25, R88, R12 ;  /* 0x00000058190c7223 */ /* 0x000fc6000000000c */
[----:B------:R-:W-:Y:S02]  /*2800*/  IMAD.X R13, R109, 0x1, R13, P3 ;  /* 0x000000016d0d7824 */ /* 0x000fe400018e060d */
[----:B------:R-:W-:Y:S02]  /*2810*/  F2FP.BF16.F32.PACK_AB R12, RZ, R12 ;  /* 0x0000000cff0c723e */ /* 0x000fe400000010ff */
[----:B------:R-:W-:Y:S02]  /*2820*/  LEA R14, P3, R106, R112, 0x1 ;  /* 0x000000706a0e7211 */ /* 0x000fe400078608ff */
[----:B------:R-:W-:Y:S02]  /*2830*/  PRMT R21, R12, 0x7610, R21 ;  /* 0x000076100c157816 */ /* 0x000fe40000000015 */
[----:B------:R-:W-:-:S03]  /*2840*/  LEA.HI.X R15, R106, R113, R13, 0x1, P3 ;  /* 0x000000716a0f7211 */ /* 0x000fc600018f0c0d */
[----:B------:R0:W-:Y:S04]  /*2850*/  @P2 STG.E.U16 desc[UR36][R10.64+0x2], R21 ;  /* 0x000002150a002986 */ /* 0x0001e8000c101524 */
[----:B------:R-:W2:Y:S01]  /*2860*/  @P0 LDG.E.LTC128B.U16 R24, desc[UR36][R14.64] ;  /* 0x000000240e180981 */ /* 0x000ea2000c1e1520 */
[----:B------:R-:W-:Y:S01]  /*2870*/  IADD3 R20, P2, R8, R20, RZ ;  /* 0x0000001408147210 */ /* 0x000fe20007f5e0ff */
[----:B------:R-:W-:Y:S01]  /*2880*/  BSSY B1, `(.L_x_36) ;  /* 0x0000011000017945 */ /* 0x000fe20003800000 */
[C---:B------:R-:W-:Y:S02]  /*2890*/  SHF.L.U64.HI R13, R90.reuse, 0x1, R91 ;  /* 0x000000015a0d7819 */ /* 0x040fe4000001025b */
[----:B------:R-:W-:Y:S01]  /*28a0*/  ISETP.GT.AND P1, PT, R3, 0x8, P1 ;  /* 0x000000080300780c */ /* 0x000fe20000f24270 */
[----:B0-----:R-:W-:Y:S01]  /*28b0*/  IMAD.X R21, R9, 0x1, R109, P2 ;  /* 0x0000000109157824 */ /* 0x001fe200010e066d */
[----:B------:R-:W-:Y:S01]  /*28c0*/  LEA R12, P2, R90, R10, 0x1 ;  /* 0x0000000a5a0c7211 */ /* 0x000fe200078408ff */
[----:B------:R-:W-:-:S04]  /*28d0*/  IMAD.WIDE.U32 R20, R99, R108, R20 ;  /* 0x0000006c63147225 */ /* 0x000fc800078e0014 */
[----:B------:R-:W-:Y:S02]  /*28e0*/  IMAD.X R13, R13, 0x1, R11, P2 ;  /* 0x000000010d0d7824 */ /* 0x000fe400010e060b */
[----:B------:R-:W-:Y:S02]  /*28f0*/  IMAD.IADD R9, R105, 0x1, R21 ;  /* 0x0000000169097824 */ /* 0x000fe400078e0215 */
[----:B--2---:R-:W-:-:S04]  /*2900*/  IMAD.U32 R8, R24, 0x10000, RZ ;  /* 0x0001000018087824 */ /* 0x004fc800078e00ff */
[----:B------:R-:W-:Y:S01]  /*2910*/  FMUL R5, R8, R89 ;  /* 0x0000005908057220 */ /* 0x000fe20000400000 */
[----:B------:R-:W-:-:S03]  /*2920*/  LEA R8, P3, R20, R112, 0x1 ;  /* 0x0000007014087211 */ /* 0x000fc600078608ff */
[----:B------:R-:W-:Y:S01]  /*2930*/  FFMA R5, R26, R88, R5 ;  /* 0x000000581a057223 */ /* 0x000fe20000000005 */
[----:B------:R-:W-:-:S04]  /*2940*/  LEA.HI.X R9, R20, R113, R9, 0x1, P3 ;  /* 0x0000007114097211 */ /* 0x000fc800018f0c09 */
[----:B------:R-:W-:-:S05]  /*2950*/  F2FP.BF16.F32.PACK_AB R5, RZ, R5 ;  /* 0x00000005ff05723e */ /* 0x000fca00000010ff */
[----:B------:R0:W-:Y:S01]  /*2960*/  @P0 STG.E.U16 desc[UR36][R12.64], R5 ;  /* 0x000000050c000986 */ /* 0x0001e2000c101524 */
[----:B------:R-:W-:Y:S05]  /*2970*/  @!P1 BRA `(.L_x_37) ;  /* 0x0000000000049947 */ /* 0x000fea0003800000 */
[----:B------:R2:W5:Y:S02]  /*2980*/  LDG.E.LTC128B.U16 R24, desc[UR36][R8.64+0x2] ;  /* 0x0000022408187981 */ /* 0x000564000c1e1520 */
.L_x_37:
[----:B------:R-:W-:Y:S05]  /*2990*/  BSYNC B1 ;  /* 0x0000000000017941 */ /* 0x000fea0003800000 */
.L_x_36:
[----:B-----5:R-:W-:Y:S01]  /*29a0*/  IMAD.U32 R14, R24, 0x10000, RZ ;  /* 0x00010000180e7824 */ /* 0x020fe200078e00ff */
[----:B------:R-:W-:Y:S01]  /*29b0*/  ISETP.GT.AND P0, PT, R4, 0x8, PT ;  /* 0x000000080400780c */ /* 0x000fe20003f04270 */
[----:B------:R-:W-:Y:S02]  /*29c0*/  BSSY B1, `(.L_x_38) ;  /* 0x0000008000017945 */ /* 0x000fe40003800000 */
[----:B------:R-:W-:Y:S01]  /*29d0*/  FMUL R14, R14, R89 ;  /* 0x000000590e0e7220 */ /* 0x000fe20000400000 */
[----:B------:R-:W-:-:S03]  /*29e0*/  ISETP.GT.AND P2, PT, R3, RZ, P0 ;  /* 0x000000ff0300720c */ /* 0x000fc60000744270 */
[----:B------:R-:W-:-:S05]  /*29f0*/  FFMA R14, R27, R88, R14 ;  /* 0x000000581b0e7223 */ /* 0x000fca000000000e */
[----:B------:R-:W-:-:S05]  /*2a00*/  F2FP.BF16.F32.PACK_AB R14, RZ, R14 ;  /* 0x0000000eff0e723e */ /* 0x000fca00000010ff */
[----:B------:R3:W-:Y:S01]  /*2a10*/  @P1 STG.E.U16 desc[UR36][R12.64+0x2], R14 ;  /* 0x0000020e0c001986 */ /* 0x0007e2000c101524 */
[----:B------:R-:W-:Y:S05]  /*2a20*/  @!P2 BRA `(.L_x_39) ;  /* 0x000000000004a947 */ /* 0x000fea0003800000 */
[----:B------:R4:W5:Y:S02]  /*2a30*/  LDG.E.LTC128B.U16 R24, desc[UR36][R6.64+0x10] ;  /* 0x0000102406187981 */ /* 0x000964000c1e1520 */
.L_x_39:
[----:B------:R-:W-:Y:S05]  /*2a40*/  BSYNC B1 ;  /* 0x0000000000017941 */ /* 0x000fea0003800000 */
.L_x_38:
[----:B---3-5:R-:W-:Y:S01]  /*2a50*/  IMAD.U32 R14, R24, 0x10000, RZ ;  /* 0x00010000180e7824 */ /* 0x028fe200078e00ff */
[----:B------:R-:W-:Y:S01]  /*2a60*/  ISETP.GT.AND P1, PT, R4, 0x9, PT ;  /* 0x000000090400780c */ /* 0x000fe20003f24270 */
[----:B------:R-:W-:Y:S02]  /*2a70*/  BSSY B1, `(.L_x_40) ;  /* 0x0000008000017945 */ /* 0x000fe40003800000 */
[----:B0-----:R-:W-:Y:S01]  /*2a80*/  FMUL R5, R14, R89 ;  /* 0x000000590e057220 */ /* 0x001fe20000400000 */
[----:B------:R-:W-:-:S03]  /*2a90*/  ISETP.GT.AND P3, PT, R3, RZ, P1 ;  /* 0x000000ff0300720c */ /* 0x000fc60000f64270 */
[----:B------:R-:W-:-:S05]  /*2aa0*/  FFMA R5, R28, R88, R5 ;  /* 0x000000581c057223 */ /* 0x000fca0000000005 */
[----:B------:R-:W-:-:S05]  /*2ab0*/  F2FP.BF16.F32.PACK_AB R5, RZ, R5 ;  /* 0x00000005ff05723e */ /* 0x000fca00000010ff */
[----:B------:R0:W-:Y:S01]  /*2ac0*/  @P2 STG.E.U16 desc[UR36][R10.64+0x10], R5 ;  /* 0x000010050a002986 */ /* 0x0001e2000c101524 */
[----:B------:R-:W-:Y:S05]  /*2ad0*/  @!P3 BRA `(.L_x_41) ;  /* 0x000000000004b947 */ /* 0x000fea0003800000 */
[----:B------:R3:W5:Y:S02]  /*2ae0*/  LDG.E.LTC128B.U16 R24, desc[UR36][R6.64+0x12] ;  /* 0x0000122406187981 */ /* 0x000764000c1e1520 */
.L_x_41:
[----:B------:R-:W-:Y:S05]  /*2af0*/  BSYNC B1 ;  /* 0x0000000000017941 */ /* 0x000fea0003800000 */
.L_x_40:
[----:B-----5:R-:W-:Y:S01]  /*2b00*/  IMAD.U32 R14, R24, 0x10000, RZ ;  /* 0x00010000180e7824 */ /* 0x020fe200078e00ff */
[----:B------:R-:W-:Y:S01]  /*2b10*/  ISETP.GT.AND P0, PT, R3, 0x8, P0 ;  /* 0x000000080300780c */ /* 0x000fe20000704270 */
[----:B------:R-:W-:Y:S02]  /*2b20*/  BSSY B1, `(.L_x_42) ;  /* 0x0000007000017945 */ /* 0x000fe40003800000 */
[----:B------:R-:W-:-:S04]  /*2b30*/  FMUL R14, R14, R89 ;  /* 0x000000590e0e7220 */ /* 0x000fc80000400000 */
[----:B------:R-:W-:-:S05]  /*2b40*/  FFMA R14, R29, R88, R14 ;  /* 0x000000581d0e7223 */ /* 0x000fca000000000e */
[----:B------:R-:W-:-:S05]  /*2b50*/  F2FP.BF16.F32.PACK_AB R14, RZ, R14 ;  /* 0x0000000eff0e723e */ /* 0x000fca00000010ff */
[----:B------:R0:W-:Y:S01]  /*2b60*/  @P3 STG.E.U16 desc[UR36][R10.64+0x12], R14 ;  /* 0x0000120e0a003986 */ /* 0x0001e2000c101524 */
[----:B------:R-:W-:Y:S05]  /*2b70*/  @!P0 BRA `(.L_x_43) ;  /* 0x0000000000048947 */ /* 0x000fea0003800000 */
[----:B------:R0:W5:Y:S02]  /*2b80*/  LDG.E.LTC128B.U16 R24, desc[UR36][R8.64+0x10] ;  /* 0x0000102408187981 */ /* 0x000164000c1e1520 */
.L_x_43:
[----:B------:R-:W-:Y:S05]  /*2b90*/  BSYNC B1 ;  /* 0x0000000000017941 */ /* 0x000fea0003800000 */
.L_x_42:
[----:B0----5:R-:W-:Y:S01]  /*2ba0*/  IMAD.U32 R14, R24, 0x10000, RZ ;  /* 0x00010000180e7824 */ /* 0x021fe200078e00ff */
        /* <DEDUP_REMOVED lines=8> */
.L_x_45:
[----:B------:R-:W-:Y:S05]  /*2c30*/  BSYNC B1 ;  /* 0x0000000000017941 */ /* 0x000fea0003800000 */
.L_x_44:
        /* <DEDUP_REMOVED lines=10> */
.L_x_47:
[----:B------:R-:W-:Y:S05]  /*2ce0*/  BSYNC B1 ;  /* 0x0000000000017941 */ /* 0x000fea0003800000 */
.L_x_46:
[----:B0----5:R-:W-:Y:S01]  /*2cf0*/  IMAD.U32 R14, R24, 0x10000, RZ ;  /* 0x00010000180e7824 */ /* 0x021fe200078e00ff */
        /* <DEDUP_REMOVED lines=9> */
.L_x_49:
[----:B------:R-:W-:Y:S05]  /*2d90*/  BSYNC B1 ;  /* 0x0000000000017941 */ /* 0x000fea0003800000 */
.L_x_48:
        /* <DEDUP_REMOVED lines=9> */
.L_x_51:
[----:B------:R-:W-:Y:S05]  /*2e30*/  BSYNC B1 ;  /* 0x0000000000017941 */ /* 0x000fea0003800000 */
.L_x_50:
        /* <DEDUP_REMOVED lines=9> */
.L_x_53:
[----:B------:R-:W-:Y:S05]  /*2ed0*/  BSYNC B1 ;  /* 0x0000000000017941 */ /* 0x000fea0003800000 */
.L_x_52:
        /* <DEDUP_REMOVED lines=10> */
.L_x_55:
[----:B------:R-:W-:Y:S05]  /*2f80*/  BSYNC B1 ;  /* 0x0000000000017941 */ /* 0x000fea0003800000 */
.L_x_54:
        /* <DEDUP_REMOVED lines=10> */
.L_x_57:
[----:B------:R-:W-:Y:S05]  /*3030*/  BSYNC B1 ;  /* 0x0000000000017941 */ /* 0x000fea0003800000 */
.L_x_56:
        /* <DEDUP_REMOVED lines=9> */
.L_x_59:
[----:B------:R-:W-:Y:S05]  /*30d0*/  BSYNC B1 ;  /* 0x0000000000017941 */ /* 0x000fea0003800000 */
.L_x_58:
        /* <DEDUP_REMOVED lines=9> */
.L_x_61:
[----:B------:R-:W-:Y:S05]  /*3170*/  BSYNC B1 ;  /* 0x0000000000017941 */ /* 0x000fea0003800000 */
.L_x_60:
        /* <DEDUP_REMOVED lines=10> */
.L_x_63:
[----:B------:R-:W-:Y:S05]  /*3220*/  BSYNC B1 ;  /* 0x0000000000017941 */ /* 0x000fea0003800000 */
.L_x_62:
        /* <DEDUP_REMOVED lines=10> */
.L_x_65:
[----:B------:R-:W-:Y:S05]  /*32d0*/  BSYNC B1 ;  /* 0x0000000000017941 */ /* 0x000fea0003800000 */
.L_x_64:
        /* <DEDUP_REMOVED lines=9> */
.L_x_67:
[----:B------:R-:W-:Y:S05]  /*3370*/  BSYNC B1 ;  /* 0x0000000000017941 */ /* 0x000fea0003800000 */
.L_x_66:
        /* <DEDUP_REMOVED lines=9> */
.L_x_69:
[----:B------:R-:W-:Y:S05]  /*3410*/  BSYNC B1 ;  /* 0x0000000000017941 */ /* 0x000fea0003800000 */
.L_x_68:
        /* <DEDUP_REMOVED lines=10> */
.L_x_71:
[----:B------:R-:W-:Y:S05]  /*34c0*/  BSYNC B1 ;  /* 0x0000000000017941 */ /* 0x000fea0003800000 */
.L_x_70:
        /* <DEDUP_REMOVED lines=10> */
.L_x_73:
[----:B------:R-:W-:Y:S05]  /*3570*/  BSYNC B1 ;  /* 0x0000000000017941 */ /* 0x000fea0003800000 */
.L_x_72:
        /* <DEDUP_REMOVED lines=9> */
.L_x_75:
[----:B------:R-:W-:Y:S05]  /*3610*/  BSYNC B1 ;  /* 0x0000000000017941 */ /* 0x000fea0003800000 */
.L_x_74:
        /* <DEDUP_REMOVED lines=9> */
.L_x_77:
[----:B------:R-:W-:Y:S05]  /*36b0*/  BSYNC B1 ;  /* 0x0000000000017941 */ /* 0x000fea0003800000 */
.L_x_76:
        /* <DEDUP_REMOVED lines=10> */
.L_x_79:
[----:B------:R-:W-:Y:S05]  /*3760*/  BSYNC B1 ;  /* 0x0000000000017941 */ /* 0x000fea0003800000 */
.L_x_78:
        /* <DEDUP_REMOVED lines=10> */
.L_x_81:
[----:B------:R-:W-:Y:S05]  /*3810*/  BSYNC B1 ;  /* 0x0000000000017941 */ /* 0x000fea0003800000 */
.L_x_80:
        /* <DEDUP_REMOVED lines=9> */
.L_x_83:
[----:B------:R-:W-:Y:S05]  /*38b0*/  BSYNC B1 ;  /* 0x0000000000017941 */ /* 0x000fea0003800000 */
.L_x_82:
        /* <DEDUP_REMOVED lines=9> */
.L_x_85:
[----:B------:R-:W-:Y:S05]  /*3950*/  BSYNC B1 ;  /* 0x0000000000017941 */ /* 0x000fea0003800000 */
.L_x_84:
        /* <DEDUP_REMOVED lines=10> */
.L_x_87:
[----:B------:R-:W-:Y:S05]  /*3a00*/  BSYNC B1 ;  /* 0x0000000000017941 */ /* 0x000fea0003800000 */
.L_x_86:
        /* <DEDUP_REMOVED lines=10> */
.L_x_89:
[----:B------:R-:W-:Y:S05]  /*3ab0*/  BSYNC B1 ;  /* 0x0000000000017941 */ /* 0x000fea0003800000 */
.L_x_88:
        /* <DEDUP_REMOVED lines=9> */
.L_x_91:
[----:B------:R-:W-:Y:S05]  /*3b50*/  BSYNC B1 ;  /* 0x0000000000017941 */ /* 0x000fea0003800000 */
.L_x_90:
        /* <DEDUP_REMOVED lines=9> */
.L_x_93:
[----:B------:R-:W-:Y:S05]  /*3bf0*/  BSYNC B1 ;  /* 0x0000000000017941 */ /* 0x000fea0003800000 */
.L_x_92:
        /* <DEDUP_REMOVED lines=10> */
.L_x_95:
[----:B------:R-:W-:Y:S05]  /*3ca0*/  BSYNC B1 ;  /* 0x0000000000017941 */ /* 0x000fea0003800000 */
.L_x_94:
        /* <DEDUP_REMOVED lines=10> */
.L_x_97:
[----:B------:R-:W-:Y:S05]  /*3d50*/  BSYNC B1 ;  /* 0x0000000000017941 */ /* 0x000fea0003800000 */
.L_x_96:
        /* <DEDUP_REMOVED lines=9> */
.L_x_99:
[----:B------:R-:W-:Y:S05]  /*3df0*/  BSYNC B1 ;  /* 0x0000000000017941 */ /* 0x000fea0003800000 */
.L_x_98:
        /* <DEDUP_REMOVED lines=9> */
.L_x_101:
[----:B------:R-:W-:Y:S05]  /*3e90*/  BSYNC B1 ;  /* 0x0000000000017941 */ /* 0x000fea0003800000 */
.L_x_100:
        /* <DEDUP_REMOVED lines=10> */
.L_x_103:
[----:B------:R-:W-:Y:S05]  /*3f40*/  BSYNC B1 ;  /* 0x0000000000017941 */ /* 0x000fea0003800000 */
.L_x_102:
        /* <DEDUP_REMOVED lines=10> */
.L_x_105:
[----:B------:R-:W-:Y:S05]  /*3ff0*/  BSYNC B1 ;  /* 0x0000000000017941 */ /* 0x000fea0003800000 */
.L_x_104:
        /* <DEDUP_REMOVED lines=9> */
.L_x_107:
[----:B------:R-:W-:Y:S05]  /*4090*/  BSYNC B1 ;  /* 0x0000000000017941 */ /* 0x000fea0003800000 */
.L_x_106:
        /* <DEDUP_REMOVED lines=9> */
.L_x_109:
[----:B------:R-:W-:Y:S05]  /*4130*/  BSYNC B1 ;  /* 0x0000000000017941 */ /* 0x000fea0003800000 */
.L_x_108:
        /* <DEDUP_REMOVED lines=10> */
.L_x_111:
[----:B------:R-:W-:Y:S05]  /*41e0*/  BSYNC B1 ;  /* 0x0000000000017941 */ /* 0x000fea0003800000 */
.L_x_110:
        /* <DEDUP_REMOVED lines=10> */
.L_x_113:
[----:B------:R-:W-:Y:S05]  /*4290*/  BSYNC B1 ;  /* 0x0000000000017941 */ /* 0x000fea0003800000 */
.L_x_112:
        /* <DEDUP_REMOVED lines=9> */
.L_x_115:
[----:B------:R-:W-:Y:S05]  /*4330*/  BSYNC B1 ;  /* 0x0000000000017941 */ /* 0x000fea0003800000 */
.L_x_114:
        /* <DEDUP_REMOVED lines=9> */
.L_x_117:
[----:B------:R-:W-:Y:S05]  /*43d0*/  BSYNC B1 ;  /* 0x0000000000017941 */ /* 0x000fea0003800000 */
.L_x_116:
        /* <DEDUP_REMOVED lines=10> */
.L_x_119:
[----:B------:R-:W-:Y:S05]  /*4480*/  BSYNC B1 ;  /* 0x0000000000017941 */ /* 0x000fea0003800000 */
.L_x_118:
        /* <DEDUP_REMOVED lines=10> */
.L_x_121:
[----:B------:R-:W-:Y:S05]  /*4530*/  BSYNC B1 ;  /* 0x0000000000017941 */ /* 0x000fea0003800000 */
.L_x_120:
        /* <DEDUP_REMOVED lines=9> */
.L_x_123:
[----:B------:R-:W-:Y:S05]  /*45d0*/  BSYNC B1 ;  /* 0x0000000000017941 */ /* 0x000fea0003800000 */
.L_x_122:
        /* <DEDUP_REMOVED lines=9> */
.L_x_125:
[----:B------:R-:W-:Y:S05]  /*4670*/  BSYNC B1 ;  /* 0x0000000000017941 */ /* 0x000fea0003800000 */
.L_x_124:
        /* <DEDUP_REMOVED lines=10> */
.L_x_127:
[----:B------:R-:W-:Y:S05]  /*4720*/  BSYNC B1 ;  /* 0x0000000000017941 */ /* 0x000fea0003800000 */
.L_x_126:
        /* <DEDUP_REMOVED lines=10> */
.L_x_129:
[----:B------:R-:W-:Y:S05]  /*47d0*/  BSYNC B1 ;  /* 0x0000000000017941 */ /* 0x000fea0003800000 */
.L_x_128:
        /* <DEDUP_REMOVED lines=9> */
.L_x_131:
[----:B------:R-:W-:Y:S05]  /*4870*/  BSYNC B1 ;  /* 0x0000000000017941 */ /* 0x000fea0003800000 */
.L_x_130:
        /* <DEDUP_REMOVED lines=9> */
.L_x_133:
[----:B------:R-:W-:Y:S05]  /*4910*/  BSYNC B1 ;  /* 0x0000000000017941 */ /* 0x000fea0003800000 */
.L_x_132:
        /* <DEDUP_REMOVED lines=10> */
.L_x_135:
[----:B------:R-:W-:Y:S05]  /*49c0*/  BSYNC B1 ;  /* 0x0000000000017941 */ /* 0x000fea0003800000 */
.L_x_134:
        /* <DEDUP_REMOVED lines=10> */
.L_x_137:
[----:B------:R-:W-:Y:S05]  /*4a70*/  BSYNC B1 ;  /* 0x0000000000017941 */ /* 0x000fea0003800000 */
.L_x_136:
        /* <DEDUP_REMOVED lines=9> */
.L_x_139:
[----:B------:R-:W-:Y:S05]  /*4b10*/  BSYNC B1 ;  /* 0x0000000000017941 */ /* 0x000fea0003800000 */
.L_x_138:
        /* <DEDUP_REMOVED lines=9> */
.L_x_141:
[----:B------:R-:W-:Y:S05]  /*4bb0*/  BSYNC B1 ;  /* 0x0000000000017941 */ /* 0x000fea0003800000 */
.L_x_140:
        /* <DEDUP_REMOVED lines=10> */
.L_x_143:
[----:B------:R-:W-:Y:S05]  /*4c60*/  BSYNC B1 ;  /* 0x0000000000017941 */ /* 0x000fea0003800000 */
.L_x_142:
        /* <DEDUP_REMOVED lines=10> */
.L_x_145:
[----:B------:R-:W-:Y:S05]  /*4d10*/  BSYNC B1 ;  /* 0x0000000000017941 */ /* 0x000fea0003800000 */
.L_x_144:
        /* <DEDUP_REMOVED lines=9> */
.L_x_147:
[----:B------:R-:W-:Y:S05]  /*4db0*/  BSYNC B1 ;  /* 0x0000000000017941 */ /* 0x000fea0003800000 */
.L_x_146:
        /* <DEDUP_REMOVED lines=9> */
.L_x_149:
[----:B------:R-:W-:Y:S05]  /*4e50*/  BSYNC B1 ;  /* 0x0000000000017941 */ /* 0x000fea0003800000 */
.L_x_148:
        /* <DEDUP_REMOVED lines=10> */
.L_x_151:
[----:B------:R-:W-:Y:S05]  /*4f00*/  BSYNC B1 ;  /* 0x0000000000017941 */ /* 0x000fea0003800000 */
.L_x_150:
[----:B0----5:R-:W-:Y:S01]  /*4f10*/  IMAD.U32 R14, R24, 0x10000, RZ ;  /* 0x00010000180e7824 */ /* 0x021fe200078e00ff */
[----:B------:R-:W-:Y:S01]  /*4f20*/  ISETP.GT.AND P1, PT, R4, 0x79, PT ;  /* 0x000000790400780c */ /* 0x000fe20003f24270 */
[----:B------:R-:W-:Y:S01]  /*4f30*/  @P2 IMAD.MOV.U32 R4, RZ, RZ, R10 ;  /* 0x000000ffff042224 */ /* 0x000fe200078e000a */
[----:B------:R-:W-:Y:S01]  /*4f40*/  BSSY B1, `(.L_x_152) ;  /* 0x000000a000017945 */ /* 0x000fe20003800000 */
[----:B------:R-:W-:Y:S01]  /*4f50*/  FMUL R5, R14, R89 ;  /* 0x000000590e057220 */ /* 0x000fe20000400000 */
[----:B------:R-:W-:-:S03]  /*4f60*/  ISETP.GT.AND P3, PT, R3, RZ, P1 ;  /* 0x000000ff0300720c */ /* 0x000fc60000f64270 */
[----:B------:R-:W-:-:S05]  /*4f70*/  FFMA R5, R84, R88, R5 ;  /* 0x0000005854057223 */ /* 0x000fca0000000005 */
[----:B------:R-:W-:-:S04]  /*4f80*/  F2FP.BF16.F32.PACK_AB R5, RZ, R5 ;  /* 0x00000005ff05723e */ /* 0x000fc800000010ff */
[----:B------:R-:W-:Y:S01]  /*4f90*/  PRMT R14, R5, 0x7610, R14 ;  /* 0x00007610050e7816 */ /* 0x000fe2000000000e */
[----:B------:R-:W-:-:S05]  /*4fa0*/  @P2 IMAD.MOV.U32 R5, RZ, RZ, R11 ;  /* 0x000000ffff052224 */ /* 0x000fca00078e000b */
[----:B------:R0:W-:Y:S01]  /*4fb0*/  @P2 STG.E.U16 desc[UR36][R4.64+0xf0], R14 ;  /* 0x0000f00e04002986 */ /* 0x0001e2000c101524 */
[----:B------:R-:W-:Y:S05]  /*4fc0*/  @!P3 BRA `(.L_x_153) ;  /* 0x000000000004b947 */ /* 0x000fea0003800000 */
[----:B------:R0:W5:Y:S02]  /*4fd0*/  LDG.E.LTC128B.U16 R24, desc[UR36][R6.64+0xf2] ;  /* 0x0000f22406187981 */ /* 0x000164000c1e1520 */
.L_x_153:
[----:B------:R-:W-:Y:S05]  /*4fe0*/  BSYNC B1 ;  /* 0x0000000000017941 */ /* 0x000fea0003800000 */
.L_x_152:
        /* <DEDUP_REMOVED lines=9> */
.L_x_155:
[----:B------:R-:W-:Y:S05]  /*5080*/  BSYNC B1 ;  /* 0x0000000000017941 */ /* 0x000fea0003800000 */
.L_x_154:
[----:B0----5:R-:W-:Y:S01]  /*5090*/  IMAD.U32 R4, R24, 0x10000, RZ ;  /* 0x0001000018047824 */ /* 0x021fe200078e00ff */
[----:B------:R-:W-:Y:S01]  /*50a0*/  ISETP.GT.AND P1, PT, R3, 0x8, P1 ;  /* 0x000000080300780c */ /* 0x000fe20000f24270 */
[----:B------:R-:W-:Y:S02]  /*50b0*/  BSSY B1, `(.L_x_156) ;  /* 0x000000a000017945 */ /* 0x000fe40003800000 */
[----:B------:R-:W-:Y:S01]  /*50c0*/  FMUL R5, R4, R89 ;  /* 0x0000005904057220 */ /* 0x000fe20000400000 */
[----:B------:R-:W-:-:S03]  /*50d0*/  @P0 IMAD.MOV.U32 R4, RZ, RZ, R12 ;  /* 0x000000ffff040224 */ /* 0x000fc600078e000c */
[----:B------:R-:W-:-:S05]  /*50e0*/  FFMA R5, R86, R88, R5 ;  /* 0x0000005856057223 */ /* 0x000fca0000000005 */
[----:B------:R-:W-:-:S04]  /*50f0*/  F2FP.BF16.F32.PACK_AB R5, RZ, R5 ;  /* 0x00000005ff05723e */ /* 0x000fc800000010ff */
[----:B-1-34-:R-:W-:Y:S01]  /*5100*/  PRMT R6, R5, 0x7610, R6 ;  /* 0x0000761005067816 */ /* 0x01afe20000000006 */
[----:B------:R-:W-:-:S05]  /*5110*/  @P0 IMAD.MOV.U32 R5, RZ, RZ, R13 ;  /* 0x000000ffff050224 */ /* 0x000fca00078e000d */
[----:B------:R0:W-:Y:S01]  /*5120*/  @P0 STG.E.U16 desc[UR36][R4.64+0xf0], R6 ;  /* 0x0000f00604000986 */ /* 0x0001e2000c101524 */
[----:B------:R-:W-:Y:S05]  /*5130*/  @!P1 BRA `(.L_x_157) ;  /* 0x0000000000049947 */ /* 0x000fea0003800000 */
[----:B------:R1:W5:Y:S02]  /*5140*/  LDG.E.LTC128B.U16 R24, desc[UR36][R8.64+0xf2] ;  /* 0x0000f22408187981 */ /* 0x000364000c1e1520 */
.L_x_157:
[----:B------:R-:W-:Y:S05]  /*5150*/  BSYNC B1 ;  /* 0x0000000000017941 */ /* 0x000fea0003800000 */
.L_x_156:
[----:B------:R-:W-:Y:S05]  /*5160*/  @!P1 BRA `(.L_x_158) ;  /* 0x0000001000d09947 */ /* 0x000fea0003800000 */
[----:B-----5:R-:W-:-:S04]  /*5170*/  IMAD.U32 R24, R24, 0x10000, RZ ;  /* 0x0001000018187824 */ /* 0x020fc800078e00ff */
[----:B------:R-:W-:-:S04]  /*5180*/  FMUL R24, R24, R89 ;  /* 0x0000005918187220 */ /* 0x000fc80000400000 */
[----:B------:R-:W-:-:S05]  /*5190*/  FFMA R24, R87, R88, R24 ;  /* 0x0000005857187223 */ /* 0x000fca0000000018 */
[----:B------:R-:W-:-:S05]  /*51a0*/  F2FP.BF16.F32.PACK_AB R24, RZ, R24 ;  /* 0x00000018ff18723e */ /* 0x000fca00000010ff */
[----:B------:R3:W-:Y:S01]  /*51b0*/  STG.E.U16 desc[UR36][R12.64+0xf2], R24 ;  /* 0x0000f2180c007986 */ /* 0x0007e2000c101524 */
[----:B------:R-:W-:Y:S05]  /*51c0*/  BRA `(.L_x_158) ;  /* 0x0000001000b87947 */ /* 0x000fea0003800000 */
.L_x_33:
[----:B------:R-:W-:Y:S01]  /*51d0*/  ISETP.GT.AND P2, PT, R4, 0x1, PT ;  /* 0x000000010400780c */ /* 0x000fe20003f44270 */
[----:B------:R-:W-:Y:S01]  /*51e0*/  ULDC.64 UR4, c[0x0][0x5c0] ;  /* 0x0001700000047ab9 */ /* 0x000fe20000000a00 */
[-C--:B------:R-:W-:Y:S01]  /*51f0*/  FMUL R24, R24, R88.reuse ;  /* 0x0000005818187220 */ /* 0x080fe20000400000 */
[-C--:B------:R-:W-:Y:S01]  /*5200*/  FMUL R25, R25, R88.reuse ;  /* 0x0000005819197220 */ /* 0x080fe20000400000 */
[----:B------:R-:W-:Y:S01]  /*5210*/  ISETP.GT.AND P1, PT, R3, RZ, P2 ;  /* 0x000000ff0300720c */ /* 0x000fe20001724270 */
[-C--:B------:R-:W-:Y:S01]  /*5220*/  FMUL R26, R26, R88.reuse ;  /* 0x000000581a1a7220 */ /* 0x080fe20000400000 */
[----:B------:R-:W-:Y:S01]  /*5230*/  LEA R6, P4, R104, UR4, 0x1 ;  /* 0x0000000468067c11 */ /* 0x000fe2000f8808ff */
[----:B------:R-:W-:Y:S01]  /*5240*/  FMUL R27, R27, R88 ;  /* 0x000000581b1b7220 */ /* 0x000fe20000400000 */
[----:B------:R-:W-:Y:S01]  /*5250*/  F2FP.BF16.F32.PACK_AB R24, RZ, R24 ;  /* 0x00000018ff18723e */ /* 0x000fe200000010ff */
[-C--:B------:R-:W-:Y:S01]  /*5260*/  FMUL R28, R28, R88.reuse ;  /* 0x000000581c1c7220 */ /* 0x080fe20000400000 */
[----:B------:R-:W-:Y:S01]  /*5270*/  LEA.HI.X R7, R104, UR5, R115, 0x1, P4 ;  /* 0x0000000568077c11 */ /* 0x000fe2000a0f0c73 */
[-C--:B------:R-:W-:Y:S01]  /*5280*/  FMUL R29, R29, R88.reuse ;  /* 0x000000581d1d7220 */ /* 0x080fe20000400000 */
[----:B------:R-:W-:Y:S01]  /*5290*/  F2FP.BF16.F32.PACK_AB R25, RZ, R25 ;  /* 0x00000019ff19723e */ /* 0x000fe200000010ff */
[-C--:B------:R-:W-:Y:S01]  /*52a0*/  FMUL R30, R30, R88.reuse ;  /* 0x000000581e1e7220 */ /* 0x080fe20000400000 */
[----:B------:R-:W-:Y:S01]  /*52b0*/  ISETP.GT.AND P2, PT, R3, 0x8, P2 ;  /* 0x000000080300780c */ /* 0x000fe20001744270 */
[----:B------:R-:W-:Y:S01]  /*52c0*/  @P3 STG.E.U16 desc[UR36][R6.64], R24 ;  /* 0x0000001806003986 */ /* 0x000fe2000c101524 */
[C---:B------:R-:W-:Y:S01]  /*52d0*/  SHF.L.U64.HI R5, R90.reuse, 0x1, R91 ;  /* 0x000000015a057819 */ /* 0x040fe2000001025b */
[----:B------:R-:W-:Y:S01]  /*52e0*/  FMUL R31, R31, R88 ;  /* 0x000000581f1f7220 */ /* 0x000fe20000400000 */
[----:B------:R-:W-:Y:S01]  /*52f0*/  LEA R8, P3, R90, R6, 0x1 ;  /* 0x000000065a087211 */ /* 0x000fe200078608ff */
[----:B------:R-:W-:Y:S01]  /*5300*/  @P1 STG.E.U16 desc[UR36][R6.64+0x2], R25 ;  /* 0x0000021906001986 */ /* 0x000fe2000c101524 */
[----:B------:R-:W-:Y:S01]  /*5310*/  ISETP.GT.AND P1, PT, R3, 0x8, P0 ;  /* 0x000000080300780c */ /* 0x000fe20000724270 */
[----:B------:R-:W-:Y:S01]  /*5320*/  FMUL R32, R32, R88 ;  /* 0x0000005820207220 */ /* 0x000fe20000400000 */
[----:B------:R-:W-:Y:S01]  /*5330*/  F2FP.BF16.F32.PACK_AB R26, RZ, R26 ;  /* 0x0000001aff1a723e */ /* 0x000fe200000010ff */
[----:B------:R-:W-:Y:S01]  /*5340*/  IMAD.X R9, R5, 0x1, R7, P3 ;  /* 0x0000000105097824 */ /* 0x000fe200018e0607 */
[----:B------:R-:W-:Y:S01]  /*5350*/  F2FP.BF16.F32.PACK_AB R27, RZ, R27 ;  /* 0x0000001bff1b723e */ /* 0x000fe200000010ff */
[-C--:B------:R-:W-:Y:S01]  /*5360*/  FMUL R33, R33, R88.reuse ;  /* 0x0000005821217220 */ /* 0x080fe20000400000 */
[----:B------:R-:W-:Y:S01]  /*5370*/  ISETP.GT.AND P0, PT, R4, 0x8, PT ;  /* 0x000000080400780c */ /* 0x000fe20003f04270 */
[----:B------:R-:W-:Y:S01]  /*5380*/  FMUL R34, R34, R88 ;  /* 0x0000005822227220 */ /* 0x000fe20000400000 */
[----:B------:R-:W-:Y:S01]  /*5390*/  F2FP.BF16.F32.PACK_AB R28, RZ, R28 ;  /* 0x0000001cff1c723e */ /* 0x000fe200000010ff */
[-C--:B------:R-:W-:Y:S01]  /*53a0*/  FMUL R35, R35, R88.reuse ;  /* 0x0000005823237220 */ /* 0x080fe20000400000 */
[C---:B------:R-:W-:Y:S01]  /*53b0*/  ISETP.GT.AND P4, PT, R3.reuse, RZ, P0 ;  /* 0x000000ff0300720c */ /* 0x040fe20000784270 */
[-C--:B------:R-:W-:Y:S01]  /*53c0*/  FMUL R36, R36, R88.reuse ;  /* 0x0000005824247220 */ /* 0x080fe20000400000 */
[----:B------:R-:W-:Y:S01]  /*53d0*/  F2FP.BF16.F32.PACK_AB R29, RZ, R29 ;  /* 0x0000001dff1d723e */ /* 0x000fe200000010ff */
[----:B------:R-:W-:Y:S01]  /*53e0*/  @P1 STG.E.U16 desc[UR36][R8.64], R26 ;  /* 0x0000001a08001986 */ /* 0x000fe2000c101524 */
[----:B------:R-:W-:Y:S01]  /*53f0*/  ISETP.GT.AND P1, PT, R3, 0x8, P0 ;  /* 0x000000080300780c */ /* 0x000fe20000724270 */
[----:B------:R-:W-:Y:S01]  /*5400*/  FMUL R37, R37, R88 ;  /* 0x0000005825257220 */ /* 0x000fe20000400000 */
[----:B------:R-:W-:Y:S01]  /*5410*/  F2FP.BF16.F32.PACK_AB R30, RZ, R30 ;  /* 0x0000001eff1e723e */ /* 0x000fe200000010ff */
[----:B------:R-:W-:Y:S01]  /*5420*/  @P2 STG.E.U16 desc[UR36][R8.64+0x2], R27 ;  /* 0x0000021b08002986 */ /* 0x000fe2000c101524 */
[----:B------:R-:W-:Y:S01]  /*5430*/  ISETP.GT.AND P2, PT, R4, 0x9, PT ;  /* 0x000000090400780c */ /* 0x000fe20003f44270 */
[-C--:B------:R-:W-:Y:S01]  /*5440*/  FMUL R38, R38, R88.reuse ;  /* 0x0000005826267220 */ /* 0x080fe20000400000 */
[----:B------:R-:W-:Y:S01]  /*5450*/  F2FP.BF16.F32.PACK_AB R31, RZ, R31 ;  /* 0x0000001fff1f723e */ /* 0x000fe200000010ff */
[-C--:B------:R-:W-:Y:S01]  /*5460*/  FMUL R39, R39, R88.reuse ;  /* 0x0000005827277220 */ /* 0x080fe20000400000 */
[C---:B------:R-:W-:Y:S01]  /*5470*/  ISETP.GT.AND P3, PT, R3.reuse, RZ, P2 ;  /* 0x000000ff0300720c */ /* 0x040fe20001764270 */
[----:B------:R-:W-:Y:S01]  /*5480*/  @P4 STG.E.U16 desc[UR36][R6.64+0x10], R28 ;  /* 0x0000101c06004986 */ /* 0x000fe2000c101524 */
[----:B------:R-:W-:Y:S01]  /*5490*/  ISETP.GT.AND P2, PT, R3, 0x8, P2 ;  /* 0x000000080300780c */ /* 0x000fe20001744270 */
[-C--:B------:R-:W-:Y:S01]  /*54a0*/  FMUL R40, R40, R88.reuse ;  /* 0x0000005828287220 */ /* 0x080fe20000400000 */
[----:B------:R-:W-:Y:S01]  /*54b0*/  ISETP.GT.AND P0, PT, R4, 0x10, PT ;  /* 0x000000100400780c */ /* 0x000fe20003f04270 */
[----:B------:R-:W-:Y:S01]  /*54c0*/  FMUL R41, R41, R88 ;  /* 0x0000005829297220 */ /* 0x000fe20000400000 */
[----:B------:R-:W-:Y:S01]  /*54d0*/  F2FP.BF16.F32.PACK_AB R32, RZ, R32 ;  /* 0x00000020ff20723e */ /* 0x000fe200000010ff */
[-C--:B------:R-:W-:Y:S01]  /*54e0*/  FMUL R42, R42, R88.reuse ;  /* 0x000000582a2a7220 */ /* 0x080fe20000400000 */
[----:B------:R-:W-:Y:S01]  /*54f0*/  ISETP.GT.AND P4, PT, R3, RZ, P0 ;  /* 0x000000ff0300720c */ /* 0x000fe20000784270 */
[-C--:B------:R-:W-:Y:S01]  /*5500*/  FMUL R43, R43, R88.reuse ;  /* 0x000000582b2b7220 */ /* 0x080fe20000400000 */
[----:B------:R-:W-:Y:S01]  /*5510*/  F2FP.BF16.F32.PACK_AB R33, RZ, R33 ;  /* 0x00000021ff21723e */ /* 0x000fe200000010ff */
[----:B------:R-:W-:Y:S01]  /*5520*/  FMUL R44, R44, R88 ;  /* 0x000000582c2c7220 */ /* 0x000fe20000400000 */
[----:B------:R-:W-:Y:S01]  /*5530*/  F2FP.BF16.F32.PACK_AB R34, RZ, R34 ;  /* 0x00000022ff22723e */ /* 0x000fe200000010ff */
[----:B------:R-:W-:Y:S01]  /*5540*/  @P3 STG.E.U16 desc[UR36][R6.64+0x12], R29 ;  /* 0x0000121d06003986 */ /* 0x000fe2000c101524 */
[----:B------:R-:W-:Y:S01]  /*5550*/  ISETP.GT.AND P3, PT, R4, 0x11, PT ;  /* 0x000000110400780c */ /* 0x000fe20003f64270 */
[-C--:B------:R-:W-:Y:S01]  /*5560*/  FMUL R45, R45, R88.reuse ;  /* 0x000000582d2d7220 */ /* 0x080fe20000400000 */
[----:B------:R-:W-:Y:S01]  /*5570*/  F2FP.BF16.F32.PACK_AB R35, RZ, R35 ;  /* 0x00000023ff23723e */ /* 0x000fe200000010ff */
[----:B------:R-:W-:Y:S01]  /*5580*/  @P1 STG.E.U16 desc[UR36][R8.64+0x10], R30 ;  /* 0x0000101e08001986 */ /* 0x000fe2000c101524 */
[C---:B------:R-:W-:Y:S01]  /*5590*/  ISETP.GT.AND P1, PT, R3.reuse, 0x8, P0 ;  /* 0x000000080300780c */ /* 0x040fe20000724270 */
[-C--:B------:R-:W-:Y:S01]  /*55a0*/  FMUL R46, R46, R88.reuse ;  /* 0x000000582e2e7220 */ /* 0x080fe20000400000 */
[----:B------:R-:W-:Y:S01]  /*55b0*/  ISETP.GT.AND P0, PT, R4, 0x18, PT ;  /* 0x000000180400780c */ /* 0x000fe20003f04270 */
[----:B------:R-:W-:Y:S01]  /*55c0*/  @P2 STG.E.U16 desc[UR36][R8.64+0x12], R31 ;  /* 0x0000121f08002986 */ /* 0x000fe2000c101524 */
[----:B------:R-:W-:Y:S01]  /*55d0*/  ISETP.GT.AND P2, PT, R3, RZ, P3 ;  /* 0x000000ff0300720c */ /* 0x000fe20001f44270 */
[-C--:B------:R-:W-:Y:S01]  /*55e0*/  FMUL R47, R47, R88.reuse ;  /* 0x000000582f2f7220 */ /* 0x080fe20000400000 */
[C---:B------:R-:W-:Y:S01]  /*55f0*/  ISETP.GT.AND P3, PT, R3.reuse, 0x8, P3 ;  /* 0x000000080300780c */ /* 0x040fe20001f64270 */
[----:B------:R-:W-:Y:S01]  /*5600*/  @P4 STG.E.U16 desc[UR36][R6.64+0x20], R32 ;  /* 0x0000202006004986 */ /* 0x000fe2000c101524 */
[----:B------:R-:W-:Y:S01]  /*5610*/  ISETP.GT.AND P4, PT, R3, RZ, P0 ;  /* 0x000000ff0300720c */ /* 0x000fe20000784270 */
[----:B------:R-:W-:Y:S01]  /*5620*/  FMUL R48, R48, R88 ;  /* 0x0000005830307220 */ /* 0x000fe20000400000 */
[----:B------:R-:W-:Y:S01]  /*5630*/  F2FP.BF16.F32.PACK_AB R36, RZ, R36 ;  /* 0x00000024ff24723e */ /* 0x000fe200000010ff */
[-C--:B------:R-:W-:Y:S01]  /*5640*/  FMUL R49, R49, R88.reuse ;  /* 0x0000005831317220 */ /* 0x080fe20000400000 */
[----:B------:R-:W-:Y:S01]  /*5650*/  F2FP.BF16.F32.PACK_AB R37, RZ, R37 ;  /* 0x00000025ff25723e */ /* 0x000fe200000010ff */
[----:B------:R-:W-:Y:S01]  /*5660*/  FMUL R50, R50, R88 ;  /* 0x0000005832327220 */ /* 0x000fe20000400000 */
[----:B------:R-:W-:Y:S01]  /*5670*/  F2FP.BF16.F32.PACK_AB R38, RZ, R38 ;  /* 0x00000026ff26723e */ /* 0x000fe200000010ff */
[----:B------:R-:W-:Y:S01]  /*5680*/  FMUL R51, R51, R88 ;  /* 0x0000005833337220 */ /* 0x000fe20000400000 */
[----:B------:R-:W-:Y:S01]  /*5690*/  F2FP.BF16.F32.PACK_AB R39, RZ, R39 ;  /* 0x00000027ff27723e */ /* 0x000fe200000010ff */
[----:B------:R-:W-:Y:S01]  /*56a0*/  @P2 STG.E.U16 desc[UR36][R6.64+0x22], R33 ;  /* 0x0000222106002986 */ /* 0x000fe2000c101524 */
[----:B------:R-:W-:Y:S01]  /*56b0*/  F2FP.BF16.F32.PACK_AB R40, RZ, R40 ;  /* 0x00000028ff28723e */ /* 0x000fe200000010ff */
[-C--:B------:R-:W-:Y:S01]  /*56c0*/  FMUL R52, R52, R88.reuse ;  /* 0x0000005834347220 */ /* 0x080fe20000400000 */
[----:B------:R-:W-:Y:S01]  /*56d0*/  F2FP.BF16.F32.PACK_AB R41, RZ, R41 ;  /* 0x00000029ff29723e */ /* 0x000fe200000010ff */
[----:B------:R-:W-:Y:S01]  /*56e0*/  @P1 STG.E.U16 desc[UR36][R8.64+0x20], R34 ;  /* 0x0000202208001986 */ /* 0x000fe2000c101524 */
[----:B------:R-:W-:Y:S01]  /*56f0*/  ISETP.GT.AND P1, PT, R3, 0x8, P0 ;  /* 0x000000080300780c */ /* 0x000fe20000724270 */
[-C--:B------:R-:W-:Y:S01]  /*5700*/  FMUL R53, R53, R88.reuse ;  /* 0x0000005835357220 */ /* 0x080fe20000400000 */
[C---:B------:R-:W-:Y:S01]  /*5710*/  ISETP.GT.AND P0, PT, R4.reuse, 0x20, PT ;  /* 0x000000200400780c */ /* 0x040fe20003f04270 */
[----:B------:R-:W-:Y:S01]  /*5720*/  @P3 STG.E.U16 desc[UR36][R8.64+0x22], R35 ;  /* 0x0000222308003986 */ /* 0x000fe2000c101524 */
[----:B------:R-:W-:Y:S01]  /*5730*/  ISETP.GT.AND P3, PT, R4, 0x19, PT ;  /* 0x000000190400780c */ /* 0x000fe20003f64270 */
[----:B------:R-:W-:Y:S01]  /*5740*/  FMUL R54, R54, R88 ;  /* 0x0000005836367220 */ /* 0x000fe20000400000 */
[----:B------:R-:W-:Y:S01]  /*5750*/  F2FP.BF16.F32.PACK_AB R42, RZ, R42 ;  /* 0x0000002aff2a723e */ /* 0x000fe200000010ff */
[----:B------:R-:W-:Y:S01]  /*5760*/  @P4 STG.E.U16 desc[UR36][R6.64+0x30], R36 ;  /* 0x0000302406004986 */ /* 0x000fe2000c101524 */
[----:B------:R-:W-:Y:S01]  /*5770*/  ISETP.GT.AND P2, PT, R3, RZ, P3 ;  /* 0x000000ff0300720c */ /* 0x000fe20001f44270 */
[-C--:B------:R-:W-:Y:S01]  /*5780*/  FMUL R55, R55, R88.reuse ;  /* 0x0000005837377220 */ /* 0x080fe20000400000 */
[C---:B------:R-:W-:Y:S01]  /*5790*/  ISETP.GT.AND P3, PT, R3.reuse, 0x8, P3 ;  /* 0x000000080300780c */ /* 0x040fe20001f64270 */
[-C--:B------:R-:W-:Y:S01]  /*57a0*/  FMUL R56, R56, R88.reuse ;  /* 0x0000005838387220 */ /* 0x080fe20000400000 */
[----:B------:R-:W-:Y:S01]  /*57b0*/  ISETP.GT.AND P4, PT, R3, RZ, P0 ;  /* 0x000000ff0300720c */ /* 0x000fe20000784270 */
[-C--:B------:R-:W-:Y:S01]  /*57c0*/  FMUL R57, R57, R88.reuse ;  /* 0x0000005839397220 */ /* 0x080fe20000400000 */
[----:B------:R-:W-:Y:S01]  /*57d0*/  F2FP.BF16.F32.PACK_AB R43, RZ, R43 ;  /* 0x0000002bff2b723e */ /* 0x000fe200000010ff */
[----:B------:R-:W-:Y:S01]  /*57e0*/  FMUL R58, R58, R88 ;  /* 0x000000583a3a7220 */ /* 0x000fe20000400000 */
[----:B------:R-:W-:Y:S01]  /*57f0*/  F2FP.BF16.F32.PACK_AB R44, RZ, R44 ;  /* 0x0000002cff2c723e */ /* 0x000fe200000010ff */
[-C--:B------:R-:W-:Y:S01]  /*5800*/  FMUL R59, R59, R88.reuse ;  /* 0x000000583b3b7220 */ /* 0x080fe20000400000 */
[----:B------:R-:W-:Y:S01]  /*5810*/  F2FP.BF16.F32.PACK_AB R45, RZ, R45 ;  /* 0x0000002dff2d723e */ /* 0x000fe200000010ff */
[----:B------:R-:W-:Y:S01]  /*5820*/  FMUL R60, R60, R88 ;  /* 0x000000583c3c7220 */ /* 0x000fe20000400000 */
[----:B------:R-:W-:Y:S01]  /*5830*/  F2FP.BF16.F32.PACK_AB R46, RZ, R46 ;  /* 0x0000002eff2e723e */ /* 0x000fe200000010ff */
[----:B------:R-:W-:Y:S01]  /*5840*/  @P2 STG.E.U16 desc[UR36][R6.64+0x32], R37 ;  /* 0x0000322506002986 */ /* 0x000fe2000c101524 */
[----:B------:R-:W-:Y:S01]  /*5850*/  F2FP.BF16.F32.PACK_AB R47, RZ, R47 ;  /* 0x0000002fff2f723e */ /* 0x000fe200000010ff */
[----:B------:R-:W-:Y:S01]  /*5860*/  FMUL R61, R61, R88 ;  /* 0x000000583d3d7220 */ /* 0x000fe20000400000 */
[----:B------:R-:W-:Y:S01]  /*5870*/  F2FP.BF16.F32.PACK_AB R48, RZ, R48 ;  /* 0x00000030ff30723e */ /* 0x000fe200000010ff */
[----:B------:R-:W-:Y:S01]  /*5880*/  @P1 STG.E.U16 desc[UR36][R8.64+0x30], R38 ;  /* 0x0000302608001986 */ /* 0x000fe2000c101524 */
[----:B------:R-:W-:Y:S01]  /*5890*/  ISETP.GT.AND P1, PT, R3, 0x8, P0 ;  /* 0x000000080300780c */ /* 0x000fe20000724270 */
[-C--:B------:R-:W-:Y:S01]  /*58a0*/  FMUL R62, R62, R88.reuse ;  /* 0x000000583e3e7220 */ /* 0x080fe20000400000 */
[C---:B------:R-:W-:Y:S01]  /*58b0*/  ISETP.GT.AND P0, PT, R4.reuse, 0x28, PT ;  /* 0x000000280400780c */ /* 0x040fe20003f04270 */
[----:B------:R-:W-:Y:S01]  /*58c0*/  @P3 STG.E.U16 desc[UR36][R8.64+0x32], R39 ;  /* 0x0000322708003986 */ /* 0x000fe2000c101524 */
[----:B------:R-:W-:Y:S01]  /*58d0*/  ISETP.GT.AND P3, PT, R4, 0x21, PT ;  /* 0x000000210400780c */ /* 0x000fe20003f64270 */
[-C--:B------:R-:W-:Y:S01]  /*58e0*/  FMUL R63, R63, R88.reuse ;  /* 0x000000583f3f7220 */ /* 0x080fe20000400000 */
[----:B------:R-:W-:Y:S01]  /*58f0*/  F2FP.BF16.F32.PACK_AB R49, RZ, R49 ;  /* 0x00000031ff31723e */ /* 0x000fe200000010ff */
[----:B------:R-:W-:Y:S01]  /*5900*/  @P4 STG.E.U16 desc[UR36][R6.64+0x40], R40 ;  /* 0x0000402806004986 */ /* 0x000fe2000c101524 */
[C---:B------:R-:W-:Y:S01]  /*5910*/  ISETP.GT.AND P2, PT, R3.reuse, RZ, P3 ;  /* 0x000000ff0300720c */ /* 0x040fe20001f44270 */
[-C--:B------:R-:W-:Y:S01]  /*5920*/  FMUL R64, R64, R88.reuse ;  /* 0x0000005840407220 */ /* 0x080fe20000400000 */
[----:B------:R-:W-:Y:S01]  /*5930*/  ISETP.GT.AND P3, PT, R3, 0x8, P3 ;  /* 0x000000080300780c */ /* 0x000fe20001f64270 */
[-C--:B------:R-:W-:Y:S01]  /*5940*/  FMUL R65, R65, R88.reuse ;  /* 0x0000005841417220 */ /* 0x080fe20000400000 */
        /* <DEDUP_REMOVED lines=62> */
[----:B------:R-:W-:-:S02]  /*5d30*/  F2FP.BF16.F32.PACK_AB R68, RZ, R68 ;  /* 0x00000044ff44723e */ /* 0x000fc400000010ff */
[----:B------:R-:W-:Y:S01]  /*5d40*/  F2FP.BF16.F32.PACK_AB R69, RZ, R69 ;  /* 0x00000045ff45723e */ /* 0x000fe200000010ff */
[----:B------:R-:W-:Y:S01]  /*5d50*/  @P1 STG.E.U16 desc[UR36][R8.64+0x60], R50 ;  /* 0x0000603208001986 */ /* 0x000fe2000c101524 */
[C---:B------:R-:W-:Y:S02]  /*5d60*/  ISETP.GT.AND P1, PT, R3.reuse, 0x8, P0 ;  /* 0x000000080300780c */ /* 0x040fe40000724270 */
[C---:B------:R-:W-:Y:S01]  /*5d70*/  ISETP.GT.AND P0, PT, R4.reuse, 0x40, PT ;  /* 0x000000400400780c */ /* 0x040fe20003f04270 */
[----:B------:R-:W-:Y:S01]  /*5d80*/  @P3 STG.E.U16 desc[UR36][R8.64+0x62], R51 ;  /* 0x0000623308003986 */ /* 0x000fe2000c101524 */
[----:B------:R-:W-:Y:S02]  /*5d90*/  ISETP.GT.AND P3, PT, R4, 0x39, PT ;  /* 0x000000390400780c */ /* 0x000fe40003f64270 */
[----:B------:R-:W-:Y:S01]  /*5da0*/  F2FP.BF16.F32.PACK_AB R70, RZ, R70 ;  /* 0x00000046ff46723e */ /* 0x000fe200000010ff */
[----:B------:R-:W-:Y:S01]  /*5db0*/  @P4 STG.E.U16 desc[UR36][R6.64+0x70], R52 ;  /* 0x0000703406004986 */ /* 0x000fe2000c101524 */
[----:B------:R-:W-:-:S02]  /*5dc0*/  ISETP.GT.AND P2, PT, R3, RZ, P3 ;  /* 0x000000ff0300720c */ /* 0x000fc40001f44270 */
[C---:B------:R-:W-:Y:S02]  /*5dd0*/  ISETP.GT.AND P3, PT, R3.reuse, 0x8, P3 ;  /* 0x000000080300780c */ /* 0x040fe40001f64270 */
[----:B------:R-:W-:Y:S02]  /*5de0*/  ISETP.GT.AND P4, PT, R3, RZ, P0 ;  /* 0x000000ff0300720c */ /* 0x000fe40000784270 */
[----:B------:R-:W-:Y:S02]  /*5df0*/  F2FP.BF16.F32.PACK_AB R71, RZ, R71 ;  /* 0x00000047ff47723e */ /* 0x000fe400000010ff */
[----:B------:R-:W-:Y:S02]  /*5e00*/  F2FP.BF16.F32.PACK_AB R72, RZ, R72 ;  /* 0x00000048ff48723e */ /* 0x000fe400000010ff */
[----:B------:R-:W-:Y:S02]  /*5e10*/  F2FP.BF16.F32.PACK_AB R73, RZ, R73 ;  /* 0x00000049ff49723e */ /* 0x000fe400000010ff */
        /* <DEDUP_REMOVED lines=33> */
[----:B------:R-:W-:-:S03]  /*6030*/  F2FP.BF16.F32.PACK_AB R87, RZ, R87 ;  /* 0x00000057ff57723e */ /* 0x000fc600000010ff */
[----:B------:R-:W-:Y:S04]  /*6040*/  @P2 STG.E.U16 desc[UR36][R6.64+0x92], R61 ;  /* 0x0000923d06002986 */ /* 0x000fe8000c101524 */
[----:B------:R-:W-:Y:S01]  /*6050*/  @P1 STG.E.U16 desc[UR36][R8.64+0x90], R62 ;  /* 0x0000903e08001986 */ /* 0x000fe2000c101524 */
[----:B------:R-:W-:Y:S02]  /*6060*/  ISETP.GT.AND P1, PT, R3, 0x8, P0 ;  /* 0x000000080300780c */ /* 0x000fe40000724270 */
[C---:B------:R-:W-:Y:S01]  /*6070*/  ISETP.GT.AND P0, PT, R4.reuse, 0x58, PT ;  /* 0x000000580400780c */ /* 0x040fe20003f04270 */
[----:B------:R-:W-:Y:S01]  /*6080*/  @P3 STG.E.U16 desc[UR36][R8.64+0x92], R63 ;  /* 0x0000923f08003986 */ /* 0x000fe2000c101524 */
[----:B------:R-:W-:-:S03]  /*6090*/  ISETP.GT.AND P3, PT, R4, 0x51, PT ;  /* 0x000000510400780c */ /* 0x000fc60003f64270 */
[----:B------:R-:W-:Y:S01]  /*60a0*/  @P4 STG.E.U16 desc[UR36][R6.64+0xa0], R64 ;  /* 0x0000a04006004986 */ /* 0x000fe2000c101524 */
[C---:B------:R-:W-:Y:S02]  /*60b0*/  ISETP.GT.AND P2, PT, R3.reuse, RZ, P3 ;  /* 0x000000ff0300720c */ /* 0x040fe40001f44270 */
[C---:B------:R-:W-:Y:S02]  /*60c0*/  ISETP.GT.AND P3, PT, R3.reuse, 0x8, P3 ;  /* 0x000000080300780c */ /* 0x040fe40001f64270 */
[----:B------:R-:W-:-:S09]  /*60d0*/  ISETP.GT.AND P4, PT, R3, RZ, P0 ;  /* 0x000000ff0300720c */ /* 0x000fd20000784270 */
        /* <DEDUP_REMOVED lines=9> */
[C---:B------:R-:W-:Y:S02]  /*6170*/  ISETP.GT.AND P3, PT, R3.reuse, RZ, P0 ;  /* 0x000000ff0300720c */ /* 0x040fe40000764270 */
[----:B------:R-:W-:-:S07]  /*6180*/  ISETP.GT.AND P0, PT, R3, 0x8, P0 ;  /* 0x000000080300780c */ /* 0x000fce0000704270 */
[----:B------:R-:W-:Y:S04]  /*6190*/  @P2 STG.E.U16 desc[UR36][R6.64+0xb2], R69 ;  /* 0x0000b24506002986 */ /* 0x000fe8000c101524 */
[----:B------:R-:W-:Y:S01]  /*61a0*/  @P1 STG.E.U16 desc[UR36][R8.64+0xb0], R70 ;  /* 0x0000b04608001986 */ /* 0x000fe2000c101524 */
[----:B------:R-:W-:-:S03]  /*61b0*/  ISETP.GT.AND P1, PT, R4, 0x68, PT ;  /* 0x000000680400780c */ /* 0x000fc60003f24270 */
        /* <DEDUP_REMOVED lines=11> */
[C---:B------:R-:W-:Y:S02]  /*6270*/  ISETP.GT.AND P2, PT, R3.reuse, RZ, P0 ;  /* 0x000000ff0300720c */ /* 0x040fe40000744270 */
[----:B------:R-:W-:Y:S01]  /*6280*/  ISETP.GT.AND P0, PT, R3, 0x8, P0 ;  /* 0x000000080300780c */ /* 0x000fe20000704270 */
[----:B------:R-:W-:Y:S01]  /*6290*/  @P3 STG.E.U16 desc[UR36][R6.64+0xd0], R76 ;  /* 0x0000d04c06003986 */ /* 0x000fe2000c101524 */
[----:B------:R-:W-:-:S04]  /*62a0*/  ISETP.GT.AND P3, PT, R4, 0x70, PT ;  /* 0x000000700400780c */ /* 0x000fc80003f64270 */
[C---:B------:R-:W-:Y:S02]  /*62b0*/  ISETP.GT.AND P4, PT, R3.reuse, RZ, P3 ;  /* 0x000000ff0300720c */ /* 0x040fe40001f84270 */
[----:B------:R-:W-:-:S03]  /*62c0*/  ISETP.GT.AND P3, PT, R3, 0x8, P3 ;  /* 0x000000080300780c */ /* 0x000fc60001f64270 */
[----:B------:R-:W-:Y:S01]  /*62d0*/  @P2 STG.E.U16 desc[UR36][R6.64+0xd2], R77 ;  /* 0x0000d24d06002986 */ /* 0x000fe2000c101524 */
[----:B------:R-:W-:-:S03]  /*62e0*/  ISETP.GT.AND P2, PT, R4, 0x79, PT ;  /* 0x000000790400780c */ /* 0x000fc60003f44270 */
[----:B------:R-:W-:Y:S01]  /*62f0*/  @P1 STG.E.U16 desc[UR36][R8.64+0xd0], R78 ;  /* 0x0000d04e08001986 */ /* 0x000fe2000c101524 */
[----:B------:R-:W-:-:S03]  /*6300*/  ISETP.GT.AND P1, PT, R4, 0x78, PT ;  /* 0x000000780400780c */ /* 0x000fc60003f24270 */
[----:B------:R-:W-:Y:S01]  /*6310*/  @P0 STG.E.U16 desc[UR36][R8.64+0xd2], R79 ;  /* 0x0000d24f08000986 */ /* 0x000fe2000c101524 */
[----:B------:R-:W-:-:S03]  /*6320*/  ISETP.GT.AND P0, PT, R4, 0x71, PT ;  /* 0x000000710400780c */ /* 0x000fc60003f04270 */
[----:B------:R-:W-:Y:S01]  /*6330*/  @P4 STG.E.U16 desc[UR36][R6.64+0xe0], R80 ;  /* 0x0000e05006004986 */ /* 0x000fe2000c101524 */
[C---:B------:R-:W-:Y:S02]  /*6340*/  ISETP.GT.AND P4, PT, R3.reuse, RZ, P0 ;  /* 0x000000ff0300720c */ /* 0x040fe40000784270 */
[----:B------:R-:W-:-:S11]  /*6350*/  ISETP.GT.AND P0, PT, R3, 0x8, P0 ;  /* 0x000000080300780c */ /* 0x000fd60000704270 */
[----:B------:R-:W-:Y:S02]  /*6360*/  @P4 IMAD.MOV.U32 R4, RZ, RZ, R6 ;  /* 0x000000ffff044224 */ /* 0x000fe400078e0006 */
[----:B------:R-:W-:-:S05]  /*6370*/  @P4 IMAD.MOV.U32 R5, RZ, RZ, R7 ;  /* 0x000000ffff054224 */ /* 0x000fca00078e0007 */
[----:B------:R0:W-:Y:S01]  /*6380*/  @P4 STG.E.U16 desc[UR36][R4.64+0xe2], R81 ;  /* 0x0000e25104004986 */ /* 0x0001e2000c101524 */
[C---:B------:R-:W-:Y:S02]  /*6390*/  ISETP.GT.AND P4, PT, R3.reuse, RZ, P2 ;  /* 0x000000ff0300720c */ /* 0x040fe40001784270 */
[----:B------:R-:W-:Y:S01]  /*63a0*/  ISETP.GT.AND P2, PT, R3, 0x8, P2 ;  /* 0x000000080300780c */ /* 0x000fe20001744270 */
[----:B0-----:R-:W-:Y:S02]  /*63b0*/  @P3 IMAD.MOV.U32 R4, RZ, RZ, R8 ;  /* 0x000000ffff043224 */ /* 0x001fe400078e0008 */
[----:B------:R-:W-:-:S05]  /*63c0*/  @P3 IMAD.MOV.U32 R5, RZ, RZ, R9 ;  /* 0x000000ffff053224 */ /* 0x000fca00078e0009 */
[----:B------:R0:W-:Y:S01]  /*63d0*/  @P3 STG.E.U16 desc[UR36][R4.64+0xe0], R82 ;  /* 0x0000e05204003986 */ /* 0x0001e2000c101524 */
[C---:B------:R-:W-:Y:S02]  /*63e0*/  ISETP.GT.AND P3, PT, R3.reuse, RZ, P1 ;  /* 0x000000ff0300720c */ /* 0x040fe40000f64270 */
[----:B------:R-:W-:Y:S01]  /*63f0*/  ISETP.GT.AND P1, PT, R3, 0x8, P1 ;  /* 0x000000080300780c */ /* 0x000fe20000f24270 */
[----:B0-----:R-:W-:Y:S02]  /*6400*/  @P0 IMAD.MOV.U32 R4, RZ, RZ, R8 ;  /* 0x000000ffff040224 */ /* 0x001fe400078e0008 */
[----:B------:R-:W-:-:S05]  /*6410*/  @P0 IMAD.MOV.U32 R5, RZ, RZ, R9 ;  /* 0x000000ffff050224 */ /* 0x000fca00078e0009 */
[----:B------:R0:W-:Y:S03]  /*6420*/  @P0 STG.E.U16 desc[UR36][R4.64+0xe2], R83 ;  /* 0x0000e25304000986 */ /* 0x0001e6000c101524 */
[----:B0-----:R-:W-:Y:S02]  /*6430*/  @P3 IMAD.MOV.U32 R4, RZ, RZ, R6 ;  /* 0x000000ffff043224 */ /* 0x001fe400078e0006 */
[----:B------:R-:W-:-:S05]  /*6440*/  @P3 IMAD.MOV.U32 R5, RZ, RZ, R7 ;  /* 0x000000ffff053224 */ /* 0x000fca00078e0007 */
[----:B------:R0:W-:Y:S04]  /*6450*/  @P3 STG.E.U16 desc[UR36][R4.64+0xf0], R84 ;  /* 0x0000f05404003986 */ /* 0x0001e8000c101524 */
[----:B------:R4:W-:Y:S01]  /*6460*/  @P4 STG.E.U16 desc[UR36][R6.64+0xf2], R85 ;  /* 0x0000f25506004986 */ /* 0x0009e2000c101524 */
[----:B0-----:R-:W-:Y:S02]  /*6470*/  @P1 IMAD.MOV.U32 R4, RZ, RZ, R8 ;  /* 0x000000ffff041224 */ /* 0x001fe400078e0008 */
[----:B------:R-:W-:-:S05]  /*6480*/  @P1 IMAD.MOV.U32 R5, RZ, RZ, R9 ;  /* 0x000000ffff051224 */ /* 0x000fca00078e0009 */
[----:B------:R4:W-:Y:S04]  /*6490*/  @P1 STG.E.U16 desc[UR36][R4.64+0xf0], R86 ;  /* 0x0000f05604001986 */ /* 0x0009e8000c101524 */
[----:B------:R4:W-:Y:S02]  /*64a0*/  @P2 STG.E.U16 desc[UR36][R8.64+0xf2], R87 ;  /* 0x0000f25708002986 */ /* 0x0009e4000c101524 */
.L_x_158:
[----:B------:R-:W-:Y:S05]  /*64b0*/  BSYNC B0 ;  /* 0x0000000000007941 */ /* 0x000fea0003800000 */
.L_x_32:
[----:B------:R-:W-:Y:S01]  /*64c0*/  IADD3 R16, P0, R16, UR38, RZ ;  /* 0x0000002610107c10 */ /* 0x000fe2000ff1e0ff */
[----:B------:R-:W-:Y:S01]  /*64d0*/  ULDC.64 UR4, c[0x0][0x650] ;  /* 0x0001940000047ab9 */ /* 0x000fe20000000a00 */
[----:B------:R-:W-:Y:S01]  /*64e0*/  PRMT R3, RZ, 0x7610, R3 ;  /* 0x00007610ff037816 */ /* 0x000fe20000000003 */
[----:B------:R-:W-:Y:S01]  /*64f0*/  IMAD.MOV.U32 R100, RZ, RZ, -0x1 ;  /* 0xffffffffff647424 */ /* 0x000fe200078e00ff */
[----:B------:R-:W-:Y:S01]  /*6500*/  IADD3.X R17, R17, UR41, RZ, P0, !PT ;  /* 0x0000002911117c10 */ /* 0x000fe200087fe4ff */
[----:B------:R-:W-:Y:S01]  /*6510*/  IMAD.MOV.U32 R99, RZ, RZ, -0x1 ;  /* 0xffffffffff637424 */ /* 0x000fe200078e00ff */
[----:B------:R-:W-:-:S04]  /*6520*/  ISETP.GE.U32.AND P0, PT, R16, UR4, PT ;  /* 0x0000000410007c0c */ /* 0x000fc8000bf06070 */
[----:B------:R-:W-:-:S13]  /*6530*/  ISETP.GE.U32.AND.EX P0, PT, R17, UR5, PT, P0 ;  /* 0x0000000511007c0c */ /* 0x000fda000bf06100 */
[----:B------:R-:W-:Y:S05]  /*6540*/  @P0 BRA `(.L_x_159) ;  /* 0x00000004004c0947 */ /* 0x000fea0003800000 */
[----:B------:R-:W0:Y:S01]  /*6550*/  LDC.64 R10, c[0x0][0x628] ;  /* 0x00018a00ff0a7b82 */ /* 0x000e220000000a00 */
[----:B---3--:R-:W3:Y:S01]  /*6560*/  S2R R12, SR_CTAID.X ;  /* 0x00000000000c7919 */ /* 0x008ee20000002500 */
[----:B-12-4-:R-:W-:Y:S02]  /*6570*/  IMAD.MOV.U32 R8, RZ, RZ, R16 ;  /* 0x000000ffff087224 */ /* 0x016fe400078e0010 */
[----:B------:R-:W-:Y:S01]  /*6580*/  IMAD.MOV.U32 R9, RZ, RZ, R17 ;  /* 0x000000ffff097224 */ /* 0x000fe200078e0011 */
[----:B------:R-:W1:Y:S03]  /*6590*/  S2R R20, SR_CTAID.Y ;  /* 0x0000000000147919 */ /* 0x000e660000002600 */
[----:B------:R-:W2:Y:S08]  /*65a0*/  LDC R0, c[0x0][0x630] ;  /* 0x00018c00ff007b82 */ /* 0x000eb00000000800 */
[----:B------:R-:W4:Y:S01]  /*65b0*/  LDC.64 R14, c[0x0][0x620] ;  /* 0x00018800ff0e7b82 */ /* 0x000f220000000a00 */
[----:B0-----:R-:W-:-:S04]  /*65c0*/  ISETP.NE.U32.AND P0, PT, R10, RZ, PT ;  /* 0x000000ff0a00720c */ /* 0x001fc80003f05070 */
[----:B------:R-:W-:-:S13]  /*65d0*/  ISETP.NE.AND.EX P0, PT, R11, RZ, PT, P0 ;  /* 0x000000ff0b00720c */ /* 0x000fda0003f05300 */
[----:B-1234-:R-:W-:Y:S05]  /*65e0*/  @!P0 BRA `(.L_x_160) ;  /* 0x0000000000288947 */ /* 0x01efea0003800000 */
        /* <DEDUP_REMOVED lines=10> */
.L_x_160:
[-CC-:B------:R-:W-:Y:S01]  /*6690*/  SHF.R.U64 R99, R8, R0.reuse, R9.reuse ;  /* 0x0000000008637219 */ /* 0x180fe20000001209 */
[----:B------:R-:W0:Y:S01]  /*66a0*/  LDC.64 R26, c[0x0][0x640] ;  /* 0x00019000ff1a7b82 */ /* 0x000e220000000a00 */
[----:B------:R-:W-:Y:S01]  /*66b0*/  SHF.R.U32.HI R0, RZ, R0, R9 ;  /* 0x00000000ff007219 */ /* 0x000fe20000011609 */
[----:B------:R-:W-:Y:S01]  /*66c0*/  ULDC UR4, c[0x0][0x150] ;  /* 0x0000540000047ab9 */ /* 0x000fe20000000800 */
[----:B------:R-:W-:Y:S02]  /*66d0*/  IADD3 R3, P0, RZ, -R99, RZ ;  /* 0x80000063ff037210 */ /* 0x000fe40007f1e0ff */
[----:B------:R-:W-:-:S03]  /*66e0*/  I2FP.F32.U32 R7, R12 ;  /* 0x0000000c00077245 */ /* 0x000fc60000201000 */
[----:B------:R-:W1:Y:S01]  /*66f0*/  LDC R6, c[0x0][0x618] ;  /* 0x00018600ff067b82 */ /* 0x000e620000000800 */
[----:B------:R-:W-:Y:S02]  /*6700*/  IMAD.X R5, RZ, RZ, ~R0, P0 ;  /* 0x000000ffff057224 */ /* 0x000fe400000e0e00 */
[----:B------:R-:W-:Y:S01]  /*6710*/  FMUL R7, R7, UR4 ;  /* 0x0000000407077c20 */ /* 0x000fe20008400000 */
[----:B------:R-:W-:Y:S01]  /*6720*/  ULDC UR4, c[0x0][0x154] ;  /* 0x0000550000047ab9 */ /* 0x000fe20000000800 */
[-C--:B------:R-:W-:Y:S02]  /*6730*/  IMAD R0, R5, R14.reuse, RZ ;  /* 0x0000000e05007224 */ /* 0x080fe400078e02ff */
[C---:B------:R-:W-:Y:S01]  /*6740*/  IMAD.WIDE.U32 R4, R3.reuse, R14, R16 ;  /* 0x0000000e03047225 */ /* 0x040fe200078e0010 */
[----:B------:R-:W2:Y:S01]  /*6750*/  LDC R11, c[0x0][0x608] ;  /* 0x00018200ff0b7b82 */ /* 0x000ea20000000800 */
[----:B------:R-:W3:Y:S02]  /*6760*/  F2I.U32.TRUNC.NTZ R7, R7 ;  /* 0x0000000700077305 */ /* 0x000ee4000020f000 */
[----:B------:R-:W-:-:S04]  /*6770*/  IMAD R3, R3, R15, R0 ;  /* 0x0000000f03037224 */ /* 0x000fc800078e0200 */
[----:B------:R-:W-:Y:S01]  /*6780*/  IMAD.IADD R3, R5, 0x1, R3 ;  /* 0x0000000105037824 */ /* 0x000fe200078e0203 */
[----:B------:R-:W4:Y:S01]  /*6790*/  LDC R8, c[0x0][0x658] ;  /* 0x00019600ff087b82 */ /* 0x000f220000000800 */
[----:B------:R-:W-:Y:S02]  /*67a0*/  I2FP.F32.U32 R5, R20 ;  /* 0x0000001400057245 */ /* 0x000fe40000201000 */
[----:B0-----:R-:W-:-:S04]  /*67b0*/  ISETP.NE.U32.AND P0, PT, R26, RZ, PT ;  /* 0x000000ff1a00720c */ /* 0x001fc80003f05070 */
[----:B------:R-:W-:Y:S01]  /*67c0*/  ISETP.NE.AND.EX P0, PT, R27, RZ, PT, P0 ;  /* 0x000000ff1b00720c */ /* 0x000fe20003f05300 */
[----:B------:R-:W0:Y:S01]  /*67d0*/  LDC R9, c[0x0][0x144] ;  /* 0x00005100ff097b82 */ /* 0x000e220000000800 */
[-C--:B-1----:R-:W-:Y:S01]  /*67e0*/  SHF.R.U64 R13, R4, R6.reuse, R3 ;  /* 0x00000006040d7219 */ /* 0x082fe20000001203 */
[----:B---3--:R-:W-:Y:S01]  /*67f0*/  IMAD.MOV R7, RZ, RZ, -R7 ;  /* 0x000000ffff077224 */ /* 0x008fe200078e0a07 */
[----:B------:R-:W-:Y:S01]  /*6800*/  SHF.R.U32.HI R0, RZ, R6, R3 ;  /* 0x00000006ff007219 */ /* 0x000fe20000011603 */
[----:B------:R-:W-:-:S04]  /*6810*/  FMUL R6, R5, UR4 ;  /* 0x0000000405067c20 */ /* 0x000fc80008400000 */
[----:B------:R-:W1:Y:S01]  /*6820*/  LDC R21, c[0x0][0x148] ;  /* 0x00005200ff157b82 */ /* 0x000e620000000800 */
[----:B------:R3:W0:Y:S01]  /*6830*/  F2I.U32.TRUNC.NTZ R14, R6 ;  /* 0x00000006000e7305 */ /* 0x000622000020f000 */
[-CC-:B--2---:R-:W-:Y:S02]  /*6840*/  SHF.R.U64 R10, R13, R11.reuse, R0.reuse ;  /* 0x0000000b0d0a7219 */ /* 0x184fe40000001200 */
[----:B------:R-:W-:-:S04]  /*6850*/  SHF.R.U32.HI R3, RZ, R11, R0 ;  /* 0x0000000bff037219 */ /* 0x000fc80000011600 */
[----:B-----5:R-:W2:Y:S01]  /*6860*/  LDC R24, c[0x0][0x648] ;  /* 0x00019200ff187b82 */ /* 0x020ea20000000800 */
[-CC-:B----4-:R-:W-:Y:S02]  /*6870*/  SHF.R.U64 R15, R10, R8.reuse, R3.reuse ;  /* 0x000000080a0f7219 */ /* 0x190fe40000001203 */
[----:B------:R-:W-:-:S03]  /*6880*/  SHF.R.U32.HI R5, RZ, R8, R3 ;  /* 0x00000008ff057219 */ /* 0x000fc60000011603 */
[----:B------:R-:W-:Y:S02]  /*6890*/  IMAD.MOV.U32 R4, RZ, RZ, R15 ;  /* 0x000000ffff047224 */ /* 0x000fe400078e000f */
[----:B------:R-:W4:Y:S01]  /*68a0*/  LDC R28, c[0x0][0x638] ;  /* 0x00018e00ff1c7b82 */ /* 0x000f220000000800 */
[----:B0-----:R-:W-:-:S07]  /*68b0*/  IMAD R25, R9, R7, R12 ;  /* 0x0000000709197224 */ /* 0x001fce00078e020c */
[----:B------:R-:W0:Y:S08]  /*68c0*/  LDC R29, c[0x0][0x610] ;  /* 0x00018400ff1d7b82 */ /* 0x000e300000000800 */
[----:B------:R-:W0:Y:S01]  /*68d0*/  LDC R30, c[0x0][0x600] ;  /* 0x00018000ff1e7b82 */ /* 0x000e220000000800 */
[----:B-1-3--:R-:W-:Y:S05]  /*68e0*/  @!P0 BRA `(.L_x_161) ;  /* 0x0000000000288947 */ /* 0x00afea0003800000 */
[----:B------:R-:W1:Y:S02]  /*68f0*/  LDC R0, c[0x0][0x64c] ;  /* 0x00019300ff007b82 */ /* 0x000e640000000800 */
[----:B-1----:R-:W-:-:S05]  /*6900*/  IADD3 R3, P0, R15, R0, RZ ;  /* 0x000000000f037210 */ /* 0x002fca0007f1e0ff */
        /* <DEDUP_REMOVED lines=8> */
.L_x_161:
[----:B------:R-:W-:Y:S01]  /*6990*/  ISETP.NE.AND P0, PT, R2, 0x1, PT ;  /* 0x000000010200780c */ /* 0x000fe20003f05270 */
[----:B------:R-:W-:Y:S01]  /*69a0*/  IMAD.MOV R14, RZ, RZ, -R14 ;  /* 0x000000ffff0e7224 */ /* 0x000fe200078e0a0e */
[----:B--2---:R-:W-:Y:S02]  /*69b0*/  SHF.R.U64 R0, R4, R24, R5 ;  /* 0x0000001804007219 */ /* 0x004fe40000001205 */
[----:B------:R-:W-:Y:S02]  /*69c0*/  LOP3.LUT R3, R10, R97, RZ, 0xc0, !PT ;  /* 0x000000610a037212 */ /* 0x000fe400078ec0ff */
[----:B------:R-:W-:Y:S01]  /*69d0*/  LOP3.LUT R6, R13, R96, RZ, 0xc0, !PT ;  /* 0x000000600d067212 */ /* 0x000fe200078ec0ff */
[----:B------:R-:W-:Y:S02]  /*69e0*/  IMAD.MOV R4, RZ, RZ, -R0 ;  /* 0x000000ffff047224 */ /* 0x000fe400078e0a00 */
[----:B------:R-:W-:Y:S02]  /*69f0*/  IMAD R0, R92, R0, R3 ;  /* 0x000000005c007224 */ /* 0x000fe400078e0203 */
[----:B----4-:R-:W-:-:S02]  /*6a00*/  IMAD R3, R4, R28, R15 ;  /* 0x0000001c04037224 */ /* 0x010fc400078e020f */
[----:B------:R-:W-:Y:S02]  /*6a10*/  @P0 IMAD R25, R21, R14, R20 ;  /* 0x0000000e15190224 */ /* 0x000fe400078e0214 */
[----:B0-----:R-:W-:Y:S02]  /*6a20*/  IMAD R5, R3, R30, R6 ;  /* 0x0000001e03057224 */ /* 0x001fe400078e0206 */
[----:B------:R-:W-:Y:S02]  /*6a30*/  IMAD R0, R0, R29, R25 ;  /* 0x0000001d00007224 */ /* 0x000fe400078e0219 */
[----:B------:R-:W-:-:S03]  /*6a40*/  IMAD.MOV.U32 R4, RZ, RZ, 0x1 ;  /* 0x00000001ff047424 */ /* 0x000fc600078e00ff */
[----:B------:R-:W-:Y:S02]  /*6a50*/  SEL R100, R5, R0, !P0 ;  /* 0x0000000005647207 */ /* 0x000fe40004000000 */
[----:B------:R-:W-:Y:S02]  /*6a60*/  PRMT R3, R4, 0x7610, R3 ;  /* 0x0000761004037816 */ /* 0x000fe40000000003 */
[----:B------:R-:W-:-:S07]  /*6a70*/  SEL R0, R0, R5, !P0 ;  /* 0x0000000500007207 */ /* 0x000fce0004000000 */
.L_x_159:
[----:B------:R-:W-:Y:S01]  /*6a80*/  LOP3.LUT P0, RZ, R3, 0xff, RZ, 0xc0, !PT ;  /* 0x000000ff03ff7812 */ /* 0x000fe2000780c0ff */
[----:B------:R-:W-:Y:S01]  /*6a90*/  UIMAD.WIDE.U32 UR4, UR42, -0x55555555, URZ ;  /* 0xaaaaaaab2a0478a5 */ /* 0x000fe2000f8e003f */
[----:B------:R-:W-:-:S03]  /*6aa0*/  IMAD.MOV.U32 R101, RZ, RZ, R0 ;  /* 0x000000ffff657224 */ /* 0x000fc600078e0000 */
[----:B------:R-:W-:-:S04]  /*6ab0*/  USHF.R.U32.HI UR4, URZ, 0x1, UR5 ;  /* 0x000000013f047899 */ /* 0x000fc80008011605 */
[----:B------:R-:W-:-:S04]  /*6ac0*/  UIMAD UR42, UR4, -0x3, UR42 ;  /* 0xfffffffd042a78a4 */ /* 0x000fc8000f8e022a */
[----:B------:R-:W-:Y:S08]  /*6ad0*/  @P0 BRA `(.L_x_162) ;  /* 0xffffffa800440947 */ /* 0x000ff0000383ffff */
[----:B------:R-:W-:Y:S05]  /*6ae0*/  EXIT ;  /* 0x000000000000794d */ /* 0x000fea0003800000 */
.L_x_7:
        /* <DEDUP_REMOVED lines=26> */
.L_x_164:
[----:B------:R-:W0:Y:S01]  /*6c90*/  LDC.64 R28, c[0x0][0x640] ;  /* 0x00019000ff1c7b82 */ /* 0x000e220000000a00 */
[-CC-:B------:R-:W-:Y:S01]  /*6ca0*/  SHF.R.U64 R22, R14, R6.reuse, R15.reuse ;  /* 0x000000060e167219 */ /* 0x180fe2000000120f */
[----:B------:R-:W-:Y:S01]  /*6cb0*/  IMAD.MOV.U32 R30, RZ, RZ, 0x1 ;  /* 0x00000001ff1e7424 */ /* 0x000fe200078e00ff */
[----:B------:R-:W-:Y:S02]  /*6cc0*/  SHF.R.U32.HI R6, RZ, R6, R15 ;  /* 0x00000006ff067219 */ /* 0x000fe4000001160f */
[----:B------:R-:W-:-:S03]  /*6cd0*/  IADD3 R13, P0, RZ, -R22, RZ ;  /* 0x80000016ff0d7210 */ /* 0x000fc60007f1e0ff */
[----:B------:R-:W1:Y:S02]  /*6ce0*/  LDC R12, c[0x0][0x618] ;  /* 0x00018600ff0c7b82 */ /* 0x000e640000000800 */
[----:B------:R-:W-:-:S04]  /*6cf0*/  IMAD.X R11, RZ, RZ, ~R6, P0 ;  /* 0x000000ffff0b7224 */ /* 0x000fc800000e0e06 */
[-C--:B------:R-:W-:Y:S02]  /*6d00*/  IMAD R6, R11, R24.reuse, RZ ;  /* 0x000000180b067224 */ /* 0x080fe400078e02ff */
[----:B------:R-:W2:Y:S01]  /*6d10*/  LDC R14, c[0x0][0x608] ;  /* 0x00018200ff0e7b82 */ /* 0x000ea20000000800 */
[----:B------:R-:W-:-:S04]  /*6d20*/  IMAD.WIDE.U32 R10, R13, R24, R16 ;  /* 0x000000180d0a7225 */ /* 0x000fc800078e0010 */
[----:B------:R-:W-:-:S03]  /*6d30*/  IMAD R13, R13, R25, R6 ;  /* 0x000000190d0d7224 */ /* 0x000fc600078e0206 */
[----:B------:R-:W3:Y:S01]  /*6d40*/  LDC R27, c[0x0][0x658] ;  /* 0x00019600ff1b7b82 */ /* 0x000ee20000000800 */
[----:B------:R-:W-:Y:S01]  /*6d50*/  IMAD.IADD R11, R11, 0x1, R13 ;  /* 0x000000010b0b7824 */ /* 0x000fe200078e020d */
[----:B0-----:R-:W-:-:S04]  /*6d60*/  ISETP.NE.U32.AND P0, PT, R28, RZ, PT ;  /* 0x000000ff1c00720c */ /* 0x001fc80003f05070 */
[----:B------:R-:W-:Y:S02]  /*6d70*/  ISETP.NE.AND.EX P0, PT, R29, RZ, PT, P0 ;  /* 0x000000ff1d00720c */ /* 0x000fe40003f05300 */
[----:B------:R-:W0:Y:S01]  /*6d80*/  LDC R24, c[0x0][0x600] ;  /* 0x00018000ff187b82 */ /* 0x000e220000000800 */
[-CC-:B-1----:R-:W-:Y:S01]  /*6d90*/  SHF.R.U64 R8, R10, R12.reuse, R11.reuse ;  /* 0x0000000c0a087219 */ /* 0x182fe2000000120b */
[----:B------:R-:W-:Y:S01]  /*6da0*/  IMAD.MOV.U32 R10, RZ, RZ, -0x1 ;  /* 0xffffffffff0a7424 */ /* 0x000fe200078e00ff */
[----:B------:R-:W-:-:S05]  /*6db0*/  SHF.R.U32.HI R11, RZ, R12, R11 ;  /* 0x0000000cff0b7219 */ /* 0x000fca000001160b */
[----:B------:R-:W1:Y:S01]  /*6dc0*/  LDC R25, c[0x0][0x648] ;  /* 0x00019200ff197b82 */ /* 0x000e620000000800 */
[-CC-:B--2---:R-:W-:Y:S02]  /*6dd0*/  SHF.R.U64 R21, R8, R14.reuse, R11.reuse ;  /* 0x0000000e08157219 */ /* 0x184fe4000000120b */
[----:B------:R-:W-:-:S05]  /*6de0*/  SHF.R.U32.HI R6, RZ, R14, R11 ;  /* 0x0000000eff067219 */ /* 0x000fca000001160b */
[----:B------:R-:W2:Y:S01]  /*6df0*/  LDC R26, c[0x0][0x638] ;  /* 0x00018e00ff1a7b82 */ /* 0x000ea20000000800 */
[-C--:B---3--:R-:W-:Y:S02]  /*6e00*/  SHF.L.U32 R10, R10, R27.reuse, RZ ;  /* 0x0000001b0a0a7219 */ /* 0x088fe400000006ff */
[-CC-:B------:R-:W-:Y:S02]  /*6e10*/  SHF.R.U64 R23, R21, R27.reuse, R6.reuse ;  /* 0x0000001b15177219 */ /* 0x180fe40000001206 */
[----:B------:R-:W-:Y:S02]  /*6e20*/  LOP3.LUT R32, RZ, R10, RZ, 0x33, !PT ;  /* 0x0000000aff207212 */ /* 0x000fe400078e33ff */
[----:B------:R-:W-:Y:S01]  /*6e30*/  SHF.R.U32.HI R11, RZ, R27, R6 ;  /* 0x0000001bff0b7219 */ /* 0x000fe20000011606 */
[----:B------:R-:W3:Y:S01]  /*6e40*/  LDC R31, c[0x0][0x610] ;  /* 0x00018400ff1f7b82 */ /* 0x000ee20000000800 */
[----:B------:R-:W-:Y:S01]  /*6e50*/  IMAD.MOV.U32 R10, RZ, RZ, R23 ;  /* 0x000000ffff0a7224 */ /* 0x000fe200078e0017 */
[----:B------:R-:W-:Y:S06]  /*6e60*/  @!P0 BRA `(.L_x_165) ;  /* 0x0000000000288947 */ /* 0x000fec0003800000 */
        /* <DEDUP_REMOVED lines=10> */
.L_x_165:
[----:B------:R-:W-:Y:S02]  /*6f10*/  ISETP.NE.AND P0, PT, R2, 0x1, PT ;  /* 0x000000010200780c */ /* 0x000fe40003f05270 */
[----:B-1----:R-:W-:Y:S01]  /*6f20*/  SHF.R.U64 R6, R10, R25, R11 ;  /* 0x000000190a067219 */ /* 0x002fe2000000120b */
[----:B0-----:R-:W-:Y:S01]  /*6f30*/  VIADD R11, R24, 0xffffffff ;  /* 0xffffffff180b7836 */ /* 0x001fe20000000000 */
[----:B------:R-:W-:Y:S02]  /*6f40*/  SHF.L.U32 R30, R30, R27, RZ ;  /* 0x0000001b1e1e7219 */ /* 0x000fe400000006ff */
[----:B------:R-:W-:Y:S01]  /*6f50*/  LOP3.LUT R5, R21, R32, RZ, 0xc0, !PT ;  /* 0x0000002015057212 */ /* 0x000fe200078ec0ff */
[----:B------:R-:W-:-:S04]  /*6f60*/  IMAD.MOV R10, RZ, RZ, -R6 ;  /* 0x000000ffff0a7224 */ /* 0x000fc800078e0a06 */
[----:B------:R-:W-:Y:S01]  /*6f70*/  IMAD R6, R30, R6, R5 ;  /* 0x000000061e067224 */ /* 0x000fe200078e0205 */
[----:B------:R-:W-:Y:S01]  /*6f80*/  LOP3.LUT R5, R8, R11, RZ, 0xc0, !PT ;  /* 0x0000000b08057212 */ /* 0x000fe200078ec0ff */
[----:B------:R-:W-:Y:S02]  /*6f90*/  @P0 IMAD R7, R9, R20, R4 ;  /* 0x0000001409070224 */ /* 0x000fe400078e0204 */
[----:B--2---:R-:W-:Y:S02]  /*6fa0*/  IMAD R4, R10, R26, R23 ;  /* 0x0000001a0a047224 */ /* 0x004fe400078e0217 */
[----:B---3--:R-:W-:Y:S02]  /*6fb0*/  IMAD R7, R6, R31, R7 ;  /* 0x0000001f06077224 */ /* 0x008fe400078e0207 */
[----:B------:R-:W-:Y:S02]  /*6fc0*/  IMAD R4, R4, R24, R5 ;  /* 0x0000001804047224 */ /* 0x000fe400078e0205 */
[----:B------:R-:W-:-:S02]  /*6fd0*/  IMAD.MOV.U32 R8, RZ, RZ, 0x1 ;  /* 0x00000001ff087424 */ /* 0x000fc400078e00ff */
[----:B------:R-:W-:Y:S01]  /*6fe0*/  IMAD.MOV.U32 R6, RZ, RZ, R22 ;  /* 0x000000ffff067224 */ /* 0x000fe200078e0016 */
[----:B------:R-:W-:Y:S02]  /*6ff0*/  SEL R19, R4, R7, !P0 ;  /* 0x0000000704137207 */ /* 0x000fe40004000000 */
[----:B------:R-:W-:-:S07]  /*7000*/  SEL R21, R7, R4, !P0 ;  /* 0x0000000407157207 */ /* 0x000fce0004000000 */
.L_x_163:
[----:B------:R-:W-:-:S08]  /*7010*/  NOP ;  /* 0x0000000000007918 */ /* 0x000fd00000000000 */
[----:B------:R-:W0:-:S00]  /*7020*/  USETMAXREG.DEALLOC.CTAPOOL 0x28 ;  /* 0x00000028000079c8 */ /* 0x000e0000080e0500 */
[----:B0-----:R-:W-:-:S13]  /*7030*/  ISETP.NE.AND P0, PT, R3, RZ, PT ;  /* 0x000000ff0300720c */ /* 0x001fda0003f05270 */
[----:B------:R-:W-:Y:S05]  /*7040*/  @P0 EXIT ;  /* 0x000000000000094d */ /* 0x000fea0003800000 */
[----:B------:R-:W-:Y:S01]  /*7050*/  LOP3.LUT P0, RZ, R8, 0xff, RZ, 0xc0, !PT ;  /* 0x000000ff08ff7812 */ /* 0x000fe2000780c0ff */
[----:B------:R-:W-:Y:S02]  /*7060*/  IMAD.MOV.U32 R3, RZ, RZ, 0x1 ;  /* 0x00000001ff037424 */ /* 0x000fe400078e00ff */
[----:B------:R-:W-:-:S10]  /*7070*/  IMAD.MOV.U32 R8, RZ, RZ, RZ ;  /* 0x000000ffff087224 */ /* 0x000fd400078e00ff */
[----:B------:R-:W-:Y:S05]  /*7080*/  @!P0 BRA `(.L_x_166) ;  /* 0x0000000c00548947 */ /* 0x000fea0003800000 */
[----:B------:R-:W0:Y:S01]  /*7090*/  LDC R3, c[0x0][0x28c] ;  /* 0x0000a300ff037b82 */ /* 0x000e220000000800 */
[----:B------:R-:W-:Y:S01]  /*70a0*/  ULDC UR5, c[0x0][0x658] ;  /* 0x0001960000057ab9 */ /* 0x000fe20000000800 */
[----:B------:R-:W-:Y:S01]  /*70b0*/  UMOV UR6, 0xffffffff ;  /* 0xffffffff00067882 */ /* 0x000fe20000000000 */
[----:B------:R-:W-:Y:S01]  /*70c0*/  BSSY B0, `(.L_x_166) ;  /* 0x00000d1000007945 */ /* 0x000fe20003800000 */
[----:B------:R-:W-:Y:S01]  /*70d0*/  USHF.L.U32 UR6, UR6, UR5, URZ ;  /* 0x0000000506067299 */ /* 0x000fe2000800063f */
[----:B------:R-:W-:Y:S01]  /*70e0*/  IMAD.MOV.U32 R10, RZ, RZ, 0x1 ;  /* 0x00000001ff0a7424 */ /* 0x000fe200078e00ff */
[----:B------:R-:W-:Y:S01]  /*70f0*/  LOP3.LUT R9, R18, 0x2, RZ, 0xfc, !PT ;  /* 0x0000000212097812 */ /* 0x000fe200078efcff */
[----:B------:R-:W-:Y:S01]  /*7100*/  IMAD.MOV.U32 R8, RZ, RZ, RZ ;  /* 0x000000ffff087224 */ /* 0x000fe200078e00ff */
[----:B------:R-:W1:Y:S01]  /*7110*/  S2UR UR8, SR_CgaCtaId ;  /* 0x00000000000879c3 */ /* 0x000e620000008800 */
[----:B------:R-:W-:Y:S01]  /*7120*/  ULDC UR4, c[0x0][0x600] ;  /* 0x0001800000047ab9 */ /* 0x000fe20000000800 */
[----:B------:R-:W-:Y:S01]  /*7130*/  UMOV UR7, 0x1 ;  /* 0x0000000100077882 */ /* 0x000fe20000000000 */
[----:B------:R-:W-:-:S02]  /*7140*/  UIADD3 UR4, UR4, -0x1, URZ ;  /* 0xffffffff04047890 */ /* 0x000fc4000fffe03f */
[----:B------:R-:W-:Y:S02]  /*7150*/  USHF.L.U32 UR5, UR7, UR5, URZ ;  /* 0x0000000507057299 */ /* 0x000fe4000800063f */
[----:B------:R-:W-:Y:S01]  /*7160*/  ULOP3.LUT UR6, URZ, UR6, URZ, 0x33, !UPT ;  /* 0x000000063f067292 */ /* 0x000fe2000f8e333f */
[----:B------:R-:W-:Y:S01]  /*7170*/  ULDC.64 UR30, c[0x0][0x198] ;  /* 0x00006600001e7ab9 */ /* 0x000fe20000000a00 */
[----:B0-----:R-:W-:-:S05]  /*7180*/  VIADD R3, R3, 0x7f ;  /* 0x0000007f03037836 */ /* 0x001fca0000000000 */
[----:B------:R-:W-:Y:S01]  /*7190*/  SHF.R.S32.HI R4, RZ, 0x1f, R3 ;  /* 0x0000001fff047819 */ /* 0x000fe20000011403 */
[----:B-1----:R-:W-:-:S03]  /*71a0*/  IMAD.U32 R12, RZ, RZ, UR8 ;  /* 0x00000008ff0c7e24 */ /* 0x002fc6000f8e00ff */
[----:B------:R-:W-:Y:S01]  /*71b0*/  LEA.HI R4, R4, R3, RZ, 0x7 ;  /* 0x0000000304047211 */ /* 0x000fe200078f38ff */
[----:B------:R-:W-:-:S03]  /*71c0*/  IMAD.MOV.U32 R3, RZ, RZ, 0x1 ;  /* 0x00000001ff037424 */ /* 0x000fc600078e00ff */
[----:B------:R-:W-:-:S05]  /*71d0*/  SHF.R.S32.HI R11, RZ, 0x7, R4 ;  /* 0x00000007ff0b7819 */ /* 0x000fca0000011404 */
[----:B------:R-:W-:-:S07]  /*71e0*/  VIADD R13, R11, 0x1 ;  /* 0x000000010b0d7836 */ /* 0x000fce0000000000 */
.L_x_177:
[----:B------:R-:W-:-:S03]  /*71f0*/  UMOV UR7, 0xffffffff ;  /* 0xffffffff00077882 */ /* 0x000fc60000000000 */
[----:B------:R-:W-:Y:S05]  /*7200*/  BRA.DIV UR7, `(.L_x_167) ;  /* 0x0000000e07b87947 */ /* 0x000fea000b800000 */
[----:B------:R-:W-:-:S13]  /*7210*/  ELECT P6, URZ, PT ;  /* 0x00000000003f782f */ /* 0x000fda00038c0000 */
.L_x_187:
[----:B------:R-:W0:Y:S01]  /*7220*/  LDC R4, c[0x0][0x28c] ;  /* 0x0000a300ff047b82 */ /* 0x000e220000000800 */
[----:B------:R-:W-:Y:S01]  /*7230*/  BSSY B1, `(.L_x_168) ;  /* 0x0000047000017945 */ /* 0x000fe20003800000 */
[----:B0-----:R-:W-:-:S13]  /*7240*/  ISETP.LT.OR P6, PT, R4, 0x1, !P6 ;  /* 0x000000010400780c */ /* 0x001fda00077c1670 */
[----:B------:R-:W-:Y:S05]  /*7250*/  @P6 BRA `(.L_x_169) ;  /* 0x0000000400106947 */ /* 0x000fea0003800000 */
[----:B------:R-:W-:Y:S02]  /*7260*/  IMAD R21, R21, 0x8, R12 ;  /* 0x0000000815157824 */ /* 0x000fe400078e020c */
[----:B------:R-:W-:Y:S02]  /*7270*/  IMAD.SHL.U32 R19, R19, 0x80, RZ ;  /* 0x0000008013137824 */ /* 0x000fe400078e00ff */
[----:B------:R-:W-:Y:S02]  /*7280*/  IMAD.MOV.U32 R22, RZ, RZ, RZ ;  /* 0x000000ffff167224 */ /* 0x000fe400078e00ff */
[----:B------:R-:W-:Y:S02]  /*7290*/  IMAD.MOV.U32 R4, RZ, RZ, R13 ;  /* 0x000000ffff047224 */ /* 0x000fe400078e000d */
[----:B------:R-:W-:Y:S02]  /*72a0*/  IMAD.MOV.U32 R5, RZ, RZ, R3 ;  /* 0x000000ffff057224 */ /* 0x000fe400078e0003 */
[----:B------:R-:W-:-:S02]  /*72b0*/  IMAD.MOV.U32 R7, RZ, RZ, R8 ;  /* 0x000000ffff077224 */ /* 0x000fc400078e0008 */
[----:B------:R-:W-:-:S07]  /*72c0*/  IMAD.SHL.U32 R21, R21, 0x10, RZ ;  /* 0x0000001015157824 */ /* 0x000fce00078e00ff */
.L_x_172:
[----:B------:R-:W0:Y:S01]  /*72d0*/  S2UR UR7, SR_CgaCtaId ;  /* 0x00000000000779c3 */ /* 0x000e220000008800 */
[----:B------:R-:W-:Y:S02]  /*72e0*/  MOV R15, 0x400 ;  /* 0x00000400000f7802 */ /* 0x000fe40000000f00 */
[----:B------:R-:W-:Y:S02]  /*72f0*/  SHF.L.U32 R14, R5, 0x1f, RZ ;  /* 0x0000001f050e7819 */ /* 0x000fe400000006ff */
[----:B------:R-:W-:Y:S01]  /*7300*/  ISETP.NE.AND P1, PT, R0, RZ, PT ;  /* 0x000000ff0000720c */ /* 0x000fe20003f25270 */
[----:B0-----:R-:W-:-:S05]  /*7310*/  IMAD.U32 R12, RZ, RZ, UR7 ;  /* 0x00000007ff0c7e24 */ /* 0x001fca000f8e00ff */
[----:B------:R-:W-:-:S07]  /*7320*/  LEA R20, R12, R15, 0x18 ;  /* 0x0000000f0c147211 */ /* 0x000fce00078ec0ff */
[----:B------:R-:W0:Y:S01]  /*7330*/  @!P1 LDC R15, c[0x0][0x500] ;  /* 0x00014000ff0f9b82 */ /* 0x000e220000000800 */
[----:B------:R-:W-:-:S04]  /*7340*/  IMAD R23, R7, 0x8, R20 ;  /* 0x0000000807177824 */ /* 0x000fc800078e0214 */
[----:B------:R-:W1:Y:S02]  /*7350*/  SYNCS.PHASECHK.TRANS64.TRYWAIT P0, [R23+URZ+0x18], R14 ;  /* 0x0000180e170075a7 */ /* 0x000e64000800017f */
[----:B-1----:R-:W-:Y:S05]  /*7360*/  @!P0 BRA `(.L_x_170) ;  /* 0x0000000c00808947 */ /* 0x002fea0003800000 */
.L_x_188:
[----:B-1----:R-:W-:Y:S01]  /*7370*/  PRMT R14, R9, 0x9910, RZ ;  /* 0x00009910090e7816 */ /* 0x002fe200000000ff */
[----:B0-----:R0:W-:Y:S03]  /*7380*/  @!P1 SYNCS.ARRIVE.TRANS64 RZ, [R23+URZ], R15 ;  /* 0x0000000f17ff99a7 */ /* 0x0011e6000800003f */
[----:B------:R-:W-:-:S13]  /*7390*/  ISETP.NE.AND P0, PT, R14, 0x2, PT ;  /* 0x000000020e00780c */ /* 0x000fda0003f05270 */
[----:B0-----:R-:W-:Y:S05]  /*73a0*/  @P0 BRA `(.L_x_171) ;  /* 0x0000000000040947 */ /* 0x001fea0003800000 */
[----:B------:R-:W-:Y:S01]  /*73b0*/  BPT.TRAP 0x1 ;  /* 0x000000040000795c */ /* 0x000fe20000300000 */
.L_x_171:
[----:B------:R-:W-:Y:S01]  /*73c0*/  IMAD R14, R7, 0x10, R12 ;  /* 0x00000010070e7824 */ /* 0x000fe200078e020c */
[----:B------:R-:W-:Y:S01]  /*73d0*/  R2UR UR34, R22 ;  /* 0x00000000162272ca */ /* 0x000fe200000e0000 */
[----:B------:R-:W-:Y:S01]  /*73e0*/  VIADD R4, R4, 0xffffffff ;  /* 0xffffffff04047836 */ /* 0x000fe20000000000 */
[----:B------:R-:W-:Y:S01]  /*73f0*/  R2UR UR33, R23 ;  /* 0x00000000172172ca */ /* 0x000fe200000e0000 */
[----:B------:R-:W-:Y:S01]  /*7400*/  IMAD.SHL.U32 R14, R14, 0x400, RZ ;  /* 0x000004000e0e7824 */ /* 0x000fe200078e00ff */
[----:B------:R-:W-:Y:S01]  /*7410*/  R2UR UR36, R6 ;  /* 0x00000000062472ca */ /* 0x000fe200000e0000 */
[----:B------:R-:W-:Y:S01]  /*7420*/  UIADD3 UR14, UP0, UR30, 0xf0, URZ ;  /* 0x000000f01e0e7890 */ /* 0x000fe2000ff1e03f */
[----:B------:R-:W-:Y:S01]  /*7430*/  R2UR UR35, R21 ;  /* 0x00000000152372ca */ /* 0x000fe200000e0000 */
[--C-:B------:R-:W-:Y:S01]  /*7440*/  IMAD R14, R14, 0x2, R20.reuse ;  /* 0x000000020e0e7824 */ /* 0x100fe200078e0214 */
[----:B------:R-:W-:Y:S01]  /*7450*/  R2UR UR19, R19 ;  /* 0x00000000131372ca */ /* 0x000fe200000e0000 */
[C---:B------:R-:W-:Y:S01]  /*7460*/  IMAD R20, R7.reuse, 0x8000, R20 ;  /* 0x0000800007147824 */ /* 0x040fe200078e0214 */
[----:B------:R-:W-:Y:S01]  /*7470*/  UIADD3 UR42, UP1, UR30, 0x1f0, URZ ;  /* 0x000001f01e2a7890 */ /* 0x000fe2000ff3e03f */
[----:B------:R-:W-:Y:S01]  /*7480*/  ISETP.GT.AND P1, PT, R4, 0x1, PT ;  /* 0x000000010400780c */ /* 0x000fe20003f24270 */
[----:B------:R-:W-:Y:S01]  /*7490*/  UIADD3.X UR15, URZ, UR31, URZ, UP0, !UPT ;  /* 0x0000001f3f0f7290 */ /* 0x000fe200087fe43f */
[----:B------:R-:W-:Y:S01]  /*74a0*/  R2UR UR24, R14 ;  /* 0x000000000e1872ca */ /* 0x000fe200000e0000 */
[----:B------:R-:W-:Y:S01]  /*74b0*/  UIADD3 UR26, UR34, 0x40, URZ ;  /* 0x00000040221a7890 */ /* 0x000fe2000fffe03f */
[----:B------:R-:W-:Y:S01]  /*74c0*/  R2UR UR8, R20 ;  /* 0x00000000140872ca */ /* 0x000fe200000e0000 */
[----:B------:R-:W-:Y:S01]  /*74d0*/  UIADD3.X UR43, URZ, UR31, URZ, UP1, !UPT ;  /* 0x0000001f3f2b7290 */ /* 0x000fe20008ffe43f */
[----:B------:R-:W-:Y:S01]  /*74e0*/  VIADD R7, R7, 0x1 ;  /* 0x0000000107077836 */ /* 0x000fe20000000000 */
[----:B------:R-:W-:Y:S01]  /*74f0*/  UMOV UR7, 0xff0000 ;  /* 0x00ff000000077882 */ /* 0x000fe20000000000 */
[----:B------:R-:W-:Y:S01]  /*7500*/  UMOV UR22, 0x0 ;  /* 0x0000000000167882 */ /* 0x000fe20000000000 */
[----:B------:R-:W-:Y:S01]  /*7510*/  UMOV UR23, 0x10000000 ;  /* 0x1000000000177882 */ /* 0x000fe20000000000 */
[----:B------:R-:W-:Y:S01]  /*7520*/  UMOV UR25, UR33 ;  /* 0x0000002100197c82 */ /* 0x000fe20008000000 */
[----:B------:R-:W-:Y:S01]  /*7530*/  ISETP.NE.AND P0, PT, R7, 0x3, PT ;  /* 0x000000030700780c */ /* 0x000fe20003f05270 */
[----:B------:R-:W-:Y:S01]  /*7540*/  UMOV UR28, UR36 ;  /* 0x00000024001c7c82 */ /* 0x000fe20008000000 */
[----:B------:R-:W-:Y:S01]  /*7550*/  UMOV UR27, UR35 ;  /* 0x00000023001b7c82 */ /* 0x000fe20008000000 */
[----:B------:R-:W-:Y:S01]  /*7560*/  UMOV UR17, UR33 ;  /* 0x0000002100117c82 */ /* 0x000fe20008000000 */
[----:B------:R-:W-:Y:S01]  /*7570*/  UIADD3 UR32, UR24, 0x100, URZ ;  /* 0x0000010018207890 */ /* 0x000fe2000fffe03f */
[----:B------:R-:W-:Y:S01]  /*7580*/  SEL R14, RZ, 0x1, P0 ;  /* 0x00000001ff0e7807 */ /* 0x000fe20000000000 */
[----:B------:R-:W-:Y:S01]  /*7590*/  UIADD3 UR24, UR24, 0x4100, URZ ;  /* 0x0000410018187890 */ /* 0x000fe2000fffe03f */
[----:B------:R-:W-:Y:S01]  /*75a0*/  VIADD R22, R22, 0x80 ;  /* 0x0000008016167836 */ /* 0x000fe20000000000 */
[----:B------:R-:W-:Y:S01]  /*75b0*/  UIADD3 UR16, UR8, 0x18100, URZ ;  /* 0x0001810008107890 */ /* 0x000fe2000fffe03f */
[----:B------:R-:W-:Y:S01]  /*75c0*/  LOP3.LUT R5, R5, R14, RZ, 0x3c, !PT ;  /* 0x0000000e05057212 */ /* 0x000fe200078e3cff */
[----:B------:R-:W-:Y:S01]  /*75d0*/  UIADD3 UR8, UR8, 0x1c100, URZ ;  /* 0x0001c10008087890 */ /* 0x000fe2000fffe03f */
[----:B------:R-:W-:Y:S01]  /*75e0*/  SEL R7, R7, RZ, P0 ;  /* 0x000000ff07077207 */ /* 0x000fe20000000000 */
[----:B------:R-:W-:Y:S01]  /*75f0*/  UMOV UR18, UR34 ;  /* 0x0000002200127c82 */ /* 0x000fe20008000000 */
[----:B------:R-:W-:Y:S01]  /*7600*/  UMOV UR20, UR36 ;  /* 0x0000002400147c82 */ /* 0x000fe20008000000 */
[----:B------:R0:W-:Y:S01]  /*7610*/  UTMALDG.3D.MULTICAST [UR32], [UR14], UR7, desc[UR22] ;  /* 0x000016200e0073b4 */ /* 0x0001e20008011807 */
[----:B------:R-:W-:Y:S01]  /*7620*/  UMOV UR9, UR33 ;  /* 0x0000002100097c82 */ /* 0x000fe20008000000 */
[----:B------:R-:W-:Y:S01]  /*7630*/  UMOV UR11, UR19 ;  /* 0x00000013000b7c82 */ /* 0x000fe20008000000 */
[----:B------:R-:W-:Y:S01]  /*7640*/  UMOV UR12, UR36 ;  /* 0x00000024000c7c82 */ /* 0x000fe20008000000 */
[----:B------:R-:W-:Y:S01]  /*7650*/  UMOV UR10, UR26 ;  /* 0x0000001a000a7c82 */ /* 0x000fe20008000000 */
[----:B------:R0:W-:Y:S01]  /*7660*/  UTMALDG.3D.MULTICAST [UR24], [UR14], UR7, desc[UR22] ;  /* 0x000016180e0073b4 */ /* 0x0001e20008011807 */
[----:B------:R0:W-:Y:S01]  /*7670*/  UTMALDG.3D [UR16], [UR42], desc[UR22] ;  /* 0x000016102a0075b4 */ /* 0x0001e20008011000 */
[----:B------:R0:W-:Y:S02]  /*7680*/  UTMALDG.3D [UR8], [UR42], desc[UR22] ;  /* 0x000016082a0075b4 */ /* 0x0001e40008011000 */
[----:B0-----:R-:W-:Y:S05]  /*7690*/  @P1 BRA `(.L_x_172) ;  /* 0xfffffffc000c1947 */ /* 0x001fea000383ffff */
.L_x_169:
[----:B------:R-:W-:Y:S05]  /*76a0*/  BSYNC B1 ;  /* 0x0000000000017941 */ /* 0x000fea0003800000 */
.L_x_168:
[----:B------:R-:W-:Y:S01]  /*76b0*/  LOP3.LUT P1, RZ, R10, 0xff, RZ, 0xc0, !PT ;  /* 0x000000ff0aff7812 */ /* 0x000fe2000782c0ff */
[C---:B------:R-:W-:Y:S01]  /*76c0*/  IMAD.IADD R7, R11.reuse, 0x1, R8 ;  /* 0x000000010b077824 */ /* 0x040fe200078e0208 */
[----:B------:R-:W-:Y:S01]  /*76d0*/  ULDC.64 UR8, c[0x0][0x650] ;  /* 0x0001940000087ab9 */ /* 0x000fe20000000a00 */
[----:B------:R-:W-:Y:S01]  /*76e0*/  ISETP.GE.U32.AND P2, PT, R11, 0x3, PT ;  /* 0x000000030b00780c */ /* 0x000fe20003f46070 */
[----:B------:R-:W-:Y:S01]  /*76f0*/  BSSY B1, `(.L_x_173) ;  /* 0x000006b000017945 */ /* 0x000fe20003800000 */
[----:B------:R-:W-:Y:S01]  /*7700*/  IMAD.MOV.U32 R21, RZ, RZ, -0x1 ;  /* 0xffffffffff157424 */ /* 0x000fe200078e00ff */
[----:B------:R-:W-:Y:S01]  /*7710*/  ISETP.GT.U32.AND P0, PT, R7, 0x2, PT ;  /* 0x000000020700780c */ /* 0x000fe20003f04070 */
[----:B------:R-:W-:Y:S01]  /*7720*/  IMAD.MOV.U32 R19, RZ, RZ, -0x1 ;  /* 0xffffffffff137424 */ /* 0x000fe200078e00ff */
[----:B------:R-:W-:Y:S02]  /*7730*/  PRMT R10, RZ, 0x7610, R10 ;  /* 0x00007610ff0a7816 */ /* 0x000fe4000000000a */
[----:B------:R-:W-:-:S03]  /*7740*/  ISETP.LT.U32.AND P0, PT, R11, 0x3, P0 ;  /* 0x000000030b00780c */ /* 0x000fc60000701070 */
[----:B------:R-:W0:Y:S01]  /*7750*/  @P1 S2R R12, SR_CgaCtaId ;  /* 0x00000000000c1919 */ /* 0x000e220000008800 */
[----:B------:R-:W-:-:S04]  /*7760*/  @P1 MOV R5, 0x400 ;  /* 0x0000040000051802 */ /* 0x000fc80000000f00 */
[----:B0-----:R-:W-:Y:S01]  /*7770*/  @P1 LEA R6, R12, R5, 0x18 ;  /* 0x000000050c061211 */ /* 0x001fe200078ec0ff */
[----:B------:R-:W-:Y:S01]  /*7780*/  IMAD.WIDE.U32 R4, R7, -0x55555555, RZ ;  /* 0xaaaaaaab07047825 */ /* 0x000fe200078e00ff */
[----:B------:R-:W-:Y:S02]  /*7790*/  SEL R4, RZ, 0x1, !P0 ;  /* 0x00000001ff047807 */ /* 0x000fe40004000000 */
[----:B------:R0:W-:Y:S01]  /*77a0*/  @P1 SYNCS.ARRIVE.TRANS64.A1T0 RZ, [R6+URZ+0x48], RZ ;  /* 0x000048ff06ff19a7 */ /* 0x0001e2000810003f */
[----:B------:R-:W-:Y:S02]  /*77b0*/  IADD3 R16, P1, R16, UR38, RZ ;  /* 0x0000002610107c10 */ /* 0x000fe4000ff3e0ff */
[----:B------:R-:W-:Y:S02]  /*77c0*/  LOP3.LUT R3, R3, R4, RZ, 0x3c, !PT ;  /* 0x0000000403037212 */ /* 0x000fe400078e3cff */
[----:B------:R-:W-:Y:S02]  /*77d0*/  IADD3.X R17, R17, UR41, RZ, P1, !PT ;  /* 0x0000002911117c10 */ /* 0x000fe40008ffe4ff */
[----:B------:R-:W-:-:S02]  /*77e0*/  ISETP.GE.U32.AND P0, PT, R16, UR8, PT ;  /* 0x0000000810007c0c */ /* 0x000fc4000bf06070 */
[----:B0-----:R-:W-:Y:S02]  /*77f0*/  SHF.R.U32.HI R6, RZ, 0x1, R5 ;  /* 0x00000001ff067819 */ /* 0x001fe40000011605 */
[----:B------:R-:W-:Y:S02]  /*7800*/  ISETP.GE.U32.AND.EX P0, PT, R17, UR9, PT, P0 ;  /* 0x0000000911007c0c */ /* 0x000fe4000bf06100 */
[----:B------:R-:W-:Y:S01]  /*7810*/  @P2 LOP3.LUT R3, R3, 0x1, R6, 0x78, !PT ;  /* 0x0000000103032812 */ /* 0x000fe200078e7806 */
[----:B------:R-:W-:Y:S01]  /*7820*/  IMAD R8, R6, -0x3, R7 ;  /* 0xfffffffd06087824 */ /* 0x000fe200078e0207 */
[----:B------:R-:W-:Y:S01]  /*7830*/  PRMT R4, RZ, 0x7610, R4 ;  /* 0x00007610ff047816 */ /* 0x000fe20000000004 */
[----:B------:R-:W-:-:S08]  /*7840*/  IMAD.MOV.U32 R6, RZ, RZ, -0x1 ;  /* 0xffffffffff067424 */ /* 0x000fd000078e00ff */
[----:B------:R-:W-:Y:S05]  /*7850*/  @P0 BRA `(.L_x_174) ;  /* 0x0000000400500947 */ /* 0x000fea0003800000 */
[----:B------:R-:W0:Y:S01]  /*7860*/  S2R R19, SR_CTAID.X ;  /* 0x0000000000137919 */ /* 0x000e220000002500 */
[----:B------:R-:W-:Y:S01]  /*7870*/  ULDC.64 UR8, c[0x0][0x628] ;  /* 0x00018a0000087ab9 */ /* 0x000fe20000000a00 */
[----:B------:R-:W1:Y:S01]  /*7880*/  LDC R20, c[0x0][0x144] ;  /* 0x00005100ff147b82 */ /* 0x000e620000000800 */
[----:B------:R-:W-:Y:S01]  /*7890*/  ISETP.NE.U32.AND P0, PT, RZ, UR8, PT ;  /* 0x00000008ff007c0c */ /* 0x000fe2000bf05070 */
[----:B------:R-:W2:Y:S01]  /*78a0*/  S2R R14, SR_CTAID.Y ;  /* 0x00000000000e7919 */ /* 0x000ea20000002600 */
[----:B------:R-:W-:Y:S01]  /*78b0*/  ULDC UR10, c[0x0][0x630] ;  /* 0x00018c00000a7ab9 */ /* 0x000fe20000000800 */
[----:B------:R-:W-:Y:S01]  /*78c0*/  ULDC UR11, c[0x0][0x150] ;  /* 0x00005400000b7ab9 */ /* 0x000fe20000000800 */
[----:B------:R-:W-:Y:S01]  /*78d0*/  ISETP.NE.AND.EX P0, PT, RZ, UR9, PT, P0 ;  /* 0x00000009ff007c0c */ /* 0x000fe2000bf05300 */
[----:B------:R-:W-:Y:S02]  /*78e0*/  IMAD.MOV.U32 R4, RZ, RZ, R16 ;  /* 0x000000ffff047224 */ /* 0x000fe400078e0010 */
[----:B------:R-:W-:Y:S01]  /*78f0*/  IMAD.MOV.U32 R5, RZ, RZ, R17 ;  /* 0x000000ffff057224 */ /* 0x000fe200078e0011 */
[----:B0-----:R-:W-:-:S09]  /*7900*/  I2FP.F32.U32 R21, R19 ;  /* 0x0000001300157245 */ /* 0x001fd20000201000 */
[----:B------:R-:W-:Y:S05]  /*7910*/  @!P0 BRA `(.L_x_175) ;  /* 0x0000000000288947 */ /* 0x000fea0003800000 */
[----:B------:R-:W-:Y:S02]  /*7920*/  ULDC UR7, c[0x0][0x634] ;  /* 0x00018d0000077ab9 */ /* 0x000fe40000000800 */
[----:B------:R-:W-:-:S05]  /*7930*/  IADD3 R5, P0, R16, UR7, RZ ;  /* 0x0000000710057c10 */ /* 0x000fca000ff1e0ff */
[----:B------:R-:W-:-:S04]  /*7940*/  IMAD.X R15, RZ, RZ, R17, P0 ;  /* 0x000000ffff0f7224 */ /* 0x000fc800000e0611 */
[----:B------:R-:W-:-:S04]  /*7950*/  IMAD.WIDE.U32 R6, R15, UR8, RZ ;  /* 0x000000080f067c25 */ /* 0x000fc8000f8e00ff */
[----:B------:R-:W-:-:S04]  /*7960*/  IMAD.WIDE.U32 R6, P0, R5, UR9, R6 ;  /* 0x0000000905067c25 */ /* 0x000fc8000f800006 */
[----:B------:R-:W-:-:S04]  /*7970*/  IMAD.WIDE.U32 R4, R5, UR8, RZ ;  /* 0x0000000805047c25 */ /* 0x000fc8000f8e00ff */
[----:B------:R-:W-:Y:S01]  /*7980*/  IMAD.MOV.U32 R4, RZ, RZ, R7 ;  /* 0x000000ffff047224 */ /* 0x000fe200078e0007 */
[----:B------:R-:W-:Y:S01]  /*7990*/  IADD3 RZ, P1, R5, R6, RZ ;  /* 0x0000000605ff7210 */ /* 0x000fe20007f3e0ff */
[----:B------:R-:W-:-:S04]  /*79a0*/  IMAD.X R5, RZ, RZ, RZ, P0 ;  /* 0x000000ffff057224 */ /* 0x000fc800000e06ff */
[----:B------:R-:W-:-:S08]  /*79b0*/  IMAD.WIDE.U32.X R4, R15, UR9, R4, P1 ;  /* 0x000000090f047c25 */ /* 0x000fd000088e0404 */
.L_x_175:
[----:B------:R-:W-:Y:S01]  /*79c0*/  FMUL R21, R21, UR11 ;  /* 0x0000000b15157c20 */ /* 0x000fe20008400000 */
[--C-:B------:R-:W-:Y:S01]  /*79d0*/  SHF.R.U64 R15, R4, UR10, R5.reuse ;  /* 0x0000000a040f7c19 */ /* 0x100fe20008001205 */
[----:B------:R-:W-:Y:S01]  /*79e0*/  ULDC.64 UR8, c[0x0][0x620] ;  /* 0x0001880000087ab9 */ /* 0x000fe20000000a00 */
[----:B------:R-:W-:Y:S01]  /*79f0*/  SHF.R.U32.HI R4, RZ, UR10, R5 ;  /* 0x0000000aff047c19 */ /* 0x000fe20008011605 */
[----:B------:R-:W-:Y:S01]  /*7a00*/  ULDC.64 UR10, c[0x0][0x640] ;  /* 0x00019000000a7ab9 */ /* 0x000fe20000000a00 */
[----:B------:R-:W-:Y:S01]  /*7a10*/  IADD3 R5, P0, RZ, -R15, RZ ;  /* 0x8000000fff057210 */ /* 0x000fe20007f1e0ff */
[----:B------:R-:W0:Y:S01]  /*7a20*/  F2I.U32.TRUNC.NTZ R21, R21 ;  /* 0x0000001500157305 */ /* 0x000e22000020f000 */
[----:B------:R-:W-:-:S03]  /*7a30*/  ULDC UR7, c[0x0][0x618] ;  /* 0x0001860000077ab9 */ /* 0x000fc60000000800 */
[----:B------:R-:W-:Y:S01]  /*7a40*/  IMAD.X R4, RZ, RZ, ~R4, P0 ;  /* 0x000000ffff047224 */ /* 0x000fe200000e0e04 */
[----:B------:R-:W-:-:S03]  /*7a50*/  ISETP.NE.U32.AND P0, PT, RZ, UR10, PT ;  /* 0x0000000aff007c0c */ /* 0x000fc6000bf05070 */
[----:B------:R-:W-:Y:S01]  /*7a60*/  IMAD R4, R4, UR8, RZ ;  /* 0x0000000804047c24 */ /* 0x000fe2000f8e02ff */
[----:B------:R-:W-:-:S03]  /*7a70*/  ISETP.NE.AND.EX P0, PT, RZ, UR11, PT, P0 ;  /* 0x0000000bff007c0c */ /* 0x000fc6000bf05300 */
[C---:B------:R-:W-:Y:S02]  /*7a80*/  IMAD R7, R5.reuse, UR9, R4 ;  /* 0x0000000905077c24 */ /* 0x040fe4000f8e0204 */
[----:B------:R-:W-:Y:S01]  /*7a90*/  IMAD.WIDE.U32 R4, R5, UR8, R16 ;  /* 0x0000000805047c25 */ /* 0x000fe2000f8e0010 */
[----:B------:R-:W-:-:S03]  /*7aa0*/  ULDC UR8, c[0x0][0x154] ;  /* 0x0000550000087ab9 */ /* 0x000fc60000000800 */
[----:B0-----:R-:W-:Y:S02]  /*7ab0*/  IMAD.MOV R6, RZ, RZ, -R21 ;  /* 0x000000ffff067224 */ /* 0x001fe400078e0a15 */
[----:B------:R-:W0:Y:S01]  /*7ac0*/  LDC R21, c[0x0][0x148] ;  /* 0x00005200ff157b82 */ /* 0x000e220000000800 */
[----:B------:R-:W-:Y:S02]  /*7ad0*/  IMAD.IADD R5, R5, 0x1, R7 ;  /* 0x0000000105057824 */ /* 0x000fe400078e0207 */
[----:B-1----:R-:W-:Y:S01]  /*7ae0*/  IMAD R19, R20, R6, R19 ;  /* 0x0000000614137224 */ /* 0x002fe200078e0213 */
[----:B--2---:R-:W-:Y:S02]  /*7af0*/  I2FP.F32.U32 R6, R14 ;  /* 0x0000000e00067245 */ /* 0x004fe40000201000 */
[--C-:B------:R-:W-:Y:S02]  /*7b00*/  SHF.R.U64 R20, R4, UR7, R5.reuse ;  /* 0x0000000704147c19 */ /* 0x100fe40008001205 */
[----:B------:R-:W-:Y:S01]  /*7b10*/  SHF.R.U32.HI R5, RZ, UR7, R5 ;  /* 0x00000007ff057c19 */ /* 0x000fe20008011605 */
[----:B------:R-:W-:Y:S01]  /*7b20*/  FMUL R6, R6, UR8 ;  /* 0x0000000806067c20 */ /* 0x000fe20008400000 */
[----:B------:R-:W-:-:S02]  /*7b30*/  ULDC UR7, c[0x0][0x608] ;  /* 0x0001820000077ab9 */ /* 0x000fc40000000800 */
[--C-:B------:R-:W-:Y:S01]  /*7b40*/  SHF.R.U64 R23, R20, UR7, R5.reuse ;  /* 0x0000000714177c19 */ /* 0x100fe20008001205 */
[----:B------:R1:W2:Y:S01]  /*7b50*/  F2I.U32.TRUNC.NTZ R24, R6 ;  /* 0x0000000600187305 */ /* 0x0002a2000020f000 */
[----:B------:R-:W-:Y:S01]  /*7b60*/  SHF.R.U32.HI R4, RZ, UR7, R5 ;  /* 0x00000007ff047c19 */ /* 0x000fe20008011605 */
[----:B------:R-:W-:-:S03]  /*7b70*/  ULDC UR7, c[0x0][0x658] ;  /* 0x0001960000077ab9 */ /* 0x000fc60000000800 */
[--C-:B------:R-:W-:Y:S02]  /*7b80*/  SHF.R.U64 R22, R23, UR7, R4.reuse ;  /* 0x0000000717167c19 */ /* 0x100fe40008001204 */
[----:B------:R-:W-:-:S03]  /*7b90*/  SHF.R.U32.HI R25, RZ, UR7, R4 ;  /* 0x00000007ff197c19 */ /* 0x000fc60008011604 */
[----:B------:R-:W-:Y:S02]  /*7ba0*/  IMAD.MOV.U32 R4, RZ, RZ, R22 ;  /* 0x000000ffff047224 */ /* 0x000fe400078e0016 */
[----:B------:R-:W-:Y:S01]  /*7bb0*/  IMAD.MOV.U32 R5, RZ, RZ, R25 ;  /* 0x000000ffff057224 */ /* 0x000fe200078e0019 */
[----:B-1----:R-:W-:Y:S06]  /*7bc0*/  @!P0 BRA `(.L_x_176) ;  /* 0x0000000000288947 */ /* 0x002fec0003800000 */
        /* <DEDUP_REMOVED lines=10> */
.L_x_176:
[----:B------:R-:W-:Y:S01]  /*7c70*/  ISETP.NE.AND P0, PT, R2, 0x1, PT ;  /* 0x000000010200780c */ /* 0x000fe20003f05270 */
[----:B------:R-:W-:Y:S01]  /*7c80*/  ULDC UR7, c[0x0][0x648] ;  /* 0x0001920000077ab9 */ /* 0x000fe20000000800 */
[----:B------:R-:W-:Y:S01]  /*7c90*/  LOP3.LUT R23, R23, UR6, RZ, 0xc0, !PT ;  /* 0x0000000617177c12 */ /* 0x000fe2000f8ec0ff */
[----:B--2---:R-:W-:Y:S01]  /*7ca0*/  IMAD.MOV R24, RZ, RZ, -R24 ;  /* 0x000000ffff187224 */ /* 0x004fe200078e0a18 */
[----:B------:R-:W-:Y:S01]  /*7cb0*/  SHF.R.U64 R4, R4, UR7, R5 ;  /* 0x0000000704047c19 */ /* 0x000fe20008001205 */
[----:B------:R-:W-:Y:S01]  /*7cc0*/  ULDC UR7, c[0x0][0x638] ;  /* 0x00018e0000077ab9 */ /* 0x000fe20000000800 */
[----:B------:R-:W-:Y:S01]  /*7cd0*/  LOP3.LUT R7, R20, UR4, RZ, 0xc0, !PT ;  /* 0x0000000414077c12 */ /* 0x000fe2000f8ec0ff */
[----:B------:R-:W-:Y:S01]  /*7ce0*/  ULDC UR8, c[0x0][0x610] ;  /* 0x0001840000087ab9 */ /* 0x000fe20000000800 */
[----:B------:R-:W-:Y:S02]  /*7cf0*/  IMAD.MOV.U32 R6, RZ, RZ, R15 ;  /* 0x000000ffff067224 */ /* 0x000fe400078e000f */
[----:B------:R-:W-:-:S02]  /*7d00*/  IMAD.MOV R5, RZ, RZ, -R4 ;  /* 0x000000ffff057224 */ /* 0x000fc400078e0a04 */
[----:B------:R-:W-:Y:S02]  /*7d10*/  IMAD R4, R4, UR5, R23 ;  /* 0x0000000504047c24 */ /* 0x000fe4000f8e0217 */
[----:B0-----:R-:W-:Y:S02]  /*7d20*/  @P0 IMAD R19, R21, R24, R14 ;  /* 0x0000001815130224 */ /* 0x001fe400078e020e */
[----:B------:R-:W-:Y:S01]  /*7d30*/  IMAD R22, R5, UR7, R22 ;  /* 0x0000000705167c24 */ /* 0x000fe2000f8e0216 */
[----:B------:R-:W-:Y:S01]  /*7d40*/  ULDC UR7, c[0x0][0x600] ;  /* 0x0001800000077ab9 */ /* 0x000fe20000000800 */
[----:B------:R-:W-:Y:S02]  /*7d50*/  IMAD R21, R4, UR8, R19 ;  /* 0x0000000804157c24 */ /* 0x000fe4000f8e0213 */
[----:B------:R-:W-:Y:S02]  /*7d60*/  IMAD R22, R22, UR7, R7 ;  /* 0x0000000716167c24 */ /* 0x000fe4000f8e0207 */
[----:B------:R-:W-:-:S03]  /*7d70*/  IMAD.MOV.U32 R4, RZ, RZ, 0x1 ;  /* 0x00000001ff047424 */ /* 0x000fc600078e00ff */
[----:B------:R-:W-:Y:S02]  /*7d80*/  SEL R19, R22, R21, !P0 ;  /* 0x0000001516137207 */ /* 0x000fe40004000000 */
[----:B------:R-:W-:-:S07]  /*7d90*/  SEL R21, R21, R22, !P0 ;  /* 0x0000001615157207 */ /* 0x000fce0004000000 */
.L_x_174:
[----:B------:R-:W-:Y:S05]  /*7da0*/  BSYNC B1 ;  /* 0x0000000000017941 */ /* 0x000fea0003800000 */
.L_x_173:
[----:B------:R-:W-:-:S13]  /*7db0*/  LOP3.LUT P0, RZ, R4, 0xff, RZ, 0xc0, !PT ;  /* 0x000000ff04ff7812 */ /* 0x000fda000780c0ff */
[----:B------:R-:W-:Y:S05]  /*7dc0*/  @P0 BRA `(.L_x_177) ;  /* 0xfffffff400080947 */ /* 0x000fea000383ffff */
[----:B------:R-:W-:Y:S05]  /*7dd0*/  BSYNC B0 ;  /* 0x0000000000007941 */ /* 0x000fea0003800000 */
.L_x_166:
[----:B------:R-:W-:-:S03]  /*7de0*/  UMOV UR7, 0xffffffff ;  /* 0xffffffff00077882 */ /* 0x000fc60000000000 */
[----:B------:R-:W-:Y:S05]  /*7df0*/  BRA.DIV UR7, `(.L_x_178) ;  /* 0x0000000207f07947 */ /* 0x000fea000b800000 */
[----:B------:R-:W-:-:S13]  /*7e00*/  ELECT P6, URZ, PT ;  /* 0x00000000003f782f */ /* 0x000fda00038c0000 */
.L_x_191:
[----:B------:R-:W-:Y:S04]  /*7e10*/  BSSY B0, `(.L_x_179) ;  /* 0x0000022000007945 */ /* 0x000fe80003800000 */
[----:B------:R-:W-:Y:S05]  /*7e20*/  @!P6 BRA `(.L_x_180) ;  /* 0x000000000080e947 */ /* 0x000fea0003800000 */
[----:B------:R-:W-:-:S04]  /*7e30*/  LOP3.LUT R18, R18, 0x2, RZ, 0xfc, !PT ;  /* 0x0000000212127812 */ /* 0x000fc800078efcff */
[----:B------:R-:W-:-:S13]  /*7e40*/  ISETP.NE.AND P0, PT, R18, 0x3, PT ;  /* 0x000000031200780c */ /* 0x000fda0003f05270 */
[----:B------:R-:W-:Y:S05]  /*7e50*/  @!P0 BRA `(.L_x_181) ;  /* 0x0000000000048947 */ /* 0x000fea0003800000 */
[----:B------:R-:W-:Y:S01]  /*7e60*/  BPT.TRAP 0x1 ;  /* 0x000000040000795c */ /* 0x000fe20000300000 */
.L_x_181:
[----:B------:R-:W0:Y:S01]  /*7e70*/  S2R R5, SR_CgaCtaId ;  /* 0x0000000000057919 */ /* 0x000e220000008800 */
[----:B------:R-:W-:Y:S02]  /*7e80*/  MOV R0, 0x400 ;  /* 0x0000040000007802 */ /* 0x000fe40000000f00 */
[----:B------:R-:W-:Y:S02]  /*7e90*/  SHF.L.U32 R2, R3, 0x1f, RZ ;  /* 0x0000001f03027819 */ /* 0x000fe400000006ff */
[----:B0-----:R-:W-:-:S05]  /*7ea0*/  LEA R5, R5, R0, 0x18 ;  /* 0x0000000005057211 */ /* 0x001fca00078ec0ff */
[----:B------:R-:W-:-:S04]  /*7eb0*/  VIADD R5, R5, 0x18 ;  /* 0x0000001805057836 */ /* 0x000fc80000000000 */
[C---:B------:R-:W-:Y:S02]  /*7ec0*/  IMAD R7, R8.reuse, 0x8, R5 ;  /* 0x0000000808077824 */ /* 0x040fe400078e0205 */
[----:B------:R-:W-:Y:S02]  /*7ed0*/  VIADD R8, R8, 0x1 ;  /* 0x0000000108087836 */ /* 0x000fe40000000000 */
[----:B------:R-:W0:Y:S03]  /*7ee0*/  SYNCS.PHASECHK.TRANS64.TRYWAIT P0, [R7+URZ], R2 ;  /* 0x00000002070075a7 */ /* 0x000e26000800017f */
[----:B------:R-:W-:-:S04]  /*7ef0*/  ISETP.NE.AND P1, PT, R8, 0x3, PT ;  /* 0x000000030800780c */ /* 0x000fc80003f25270 */
[----:B------:R-:W-:Y:S02]  /*7f00*/  SEL R0, RZ, 0x1, P1 ;  /* 0x00000001ff007807 */ /* 0x000fe40000800000 */
[----:B------:R-:W-:Y:S02]  /*7f10*/  SEL R8, R8, RZ, P1 ;  /* 0x000000ff08087207 */ /* 0x000fe40000800000 */
[----:B------:R-:W-:-:S03]  /*7f20*/  LOP3.LUT R9, R3, R0, RZ, 0x3c, !PT ;  /* 0x0000000003097212 */ /* 0x000fc600078e3cff */
[----:B------:R-:W-:Y:S01]  /*7f30*/  IMAD R4, R8, 0x8, R5 ;  /* 0x0000000808047824 */ /* 0x000fe200078e0205 */
[----:B------:R-:W-:Y:S01]  /*7f40*/  SHF.L.U32 R3, R9, 0x1f, RZ ;  /* 0x0000001f09037819 */ /* 0x000fe200000006ff */
[----:B0-----:R-:W-:Y:S06]  /*7f50*/  @!P0 BRA `(.L_x_182) ;  /* 0x0000000000b88947 */ /* 0x001fec0003800000 */
.L_x_192:
[----:B------:R-:W1:Y:S01]  /*7f60*/  SYNCS.PHASECHK.TRANS64.TRYWAIT P0, [R4+URZ], R3 ;  /* 0x00000003040075a7 */ /* 0x000e62000800017f */
[----:B------:R-:W-:-:S05]  /*7f70*/  VIADD R0, R8, 0x1 ;  /* 0x0000000108007836 */ /* 0x000fca0000000000 */
[----:B------:R-:W-:-:S04]  /*7f80*/  ISETP.NE.AND P1, PT, R0, 0x3, PT ;  /* 0x000000030000780c */ /* 0x000fc80003f25270 */
[----:B0-----:R-:W-:Y:S02]  /*7f90*/  SEL R2, RZ, 0x1, P1 ;  /* 0x00000001ff027807 */ /* 0x001fe40000800000 */
[----:B------:R-:W-:Y:S02]  /*7fa0*/  SEL R0, R0, RZ, P1 ;  /* 0x000000ff00007207 */ /* 0x000fe40000800000 */
[----:B------:R-:W-:Y:S01]  /*7fb0*/  LOP3.LUT R2, R9, R2, RZ, 0x3c, !PT ;  /* 0x0000000209027212 */ /* 0x000fe200078e3cff */
[----:B-1----:R-:W-:Y:S06]  /*7fc0*/  @!P0 BRA `(.L_x_183) ;  /* 0x0000000000b08947 */ /* 0x002fec0003800000 */
.L_x_193:
[----:B------:R-:W-:Y:S01]  /*7fd0*/  IMAD R5, R0, 0x8, R5 ;  /* 0x0000000800057824 */ /* 0x000fe200078e0205 */
[----:B------:R-:W-:-:S07]  /*7fe0*/  SHF.L.U32 R0, R2, 0x1f, RZ ;  /* 0x0000001f02007819 */ /* 0x000fce00000006ff */
.L_x_184:
[----:B-1----:R1:W2:Y:S02]  /*7ff0*/  SYNCS.PHASECHK.TRANS64.TRYWAIT P0, [R5+URZ], R0 ;  /* 0x00000000050075a7 */ /* 0x0022a4000800017f */
[----:B--2---:R-:W-:Y:S05]  /*8000*/  @!P0 NANOSLEEP.SYNCS 0x989680 ;  /* 0x009896800000895d */ /* 0x004fea0003900000 */
[----:B------:R-:W2:Y:S02]  /*8010*/  @!P0 SYNCS.PHASECHK.TRANS64 P0, [R5+URZ], R0 ;  /* 0x00000000050085a7 */ /* 0x000ea4000800007f */
[----:B--2---:R-:W-:Y:S05]  /*8020*/  @!P0 BRA `(.L_x_184) ;  /* 0xfffffffc00f08947 */ /* 0x004fea000383ffff */
.L_x_180:
[----:B------:R-:W-:Y:S05]  /*8030*/  BSYNC B0 ;  /* 0x0000000000007941 */ /* 0x000fea0003800000 */
.L_x_179:
[----:B------:R-:W-:Y:S05]  /*8040*/  EXIT ;  /* 0x000000000000794d */ /* 0x000fea0003800000 */
.L_x_21:
[----:B-1----:R1:W2:Y:S02]  /*8050*/  SYNCS.PHASECHK.TRANS64.TRYWAIT P1, [R3+URZ], R0 ;  /* 0x00000000030075a7 */ /* 0x0022a4000802017f */
[----:B--2---:R-:W-:Y:S05]  /*8060*/  @!P1 NANOSLEEP.SYNCS 0x989680 ;  /* 0x009896800000995d */ /* 0x004fea0003900000 */
[----:B------:R-:W2:Y:S02]  /*8070*/  @!P1 SYNCS.PHASECHK.TRANS64 P1, [R3+URZ], R0 ;  /* 0x00000000030095a7 */ /* 0x000ea4000802007f */
[----:B--2---:R-:W-:Y:S05]  /*8080*/  @!P1 BRA `(.L_x_21) ;  /* 0xfffffffc00f09947 */ /* 0x004fea000383ffff */
[----:B------:R-:W-:Y:S05]  /*8090*/  BRA `(.L_x_20) ;  /* 0xffffff9400a07947 */ /* 0x000fea000383ffff */
.L_x_26:
[----:B-1----:R1:W2:Y:S02]  /*80a0*/  SYNCS.PHASECHK.TRANS64.TRYWAIT P1, [R5+URZ], R4 ;  /* 0x00000004050075a7 */ /* 0x0022a4000802017f */
[----:B--2---:R-:W-:Y:S05]  /*80b0*/  @!P1 NANOSLEEP.SYNCS 0x989680 ;  /* 0x009896800000995d */ /* 0x004fea0003900000 */
[----:B------:R-:W2:Y:S02]  /*80c0*/  @!P1 SYNCS.PHASECHK.TRANS64 P1, [R5+URZ], R4 ;  /* 0x00000004050095a7 */ /* 0x000ea4000802007f */
[----:B--2---:R-:W-:Y:S05]  /*80d0*/  @!P1 BRA `(.L_x_26) ;  /* 0xfffffffc00f09947 */ /* 0x004fea000383ffff */
[----:B------:R-:W-:Y:S05]  /*80e0*/  BRA `(.L_x_25) ;  /* 0xffffff9800ec7947 */ /* 0x000fea000383ffff */
.L_x_167:
[----:B------:R-:W-:Y:S01]  /*80f0*/  BSSY B1, `(.L_x_185) ;  /* 0x0000006000017945 */ /* 0x000fe20003800000 */
[----:B------:R-:W-:-:S07]  /*8100*/  IMAD.MOV.U32 R15, RZ, RZ, -0x1 ;  /* 0xffffffffff0f7424 */ /* 0x000fce00078e00ff */
[----:B------:R-:W-:Y:S05]  /*8110*/  WARPSYNC.COLLECTIVE R15, `(.L_x_186) ;  /* 0x000000000f0c7348 */ /* 0x000fea0003c00000 */
[----:B------:R-:W-:Y:S02]  /*8120*/  ELECT P6, UR62, PT ;  /* 0x00000000003e782f */ /* 0x000fe400038c0000 */
[----:B------:R-:W-:Y:S01]  /*8130*/  MOV R14, UR62 ;  /* 0x0000003e000e7c02 */ /* 0x000fe20008000f00 */
[----:B------:R-:W-:Y:S10]  /*8140*/  ENDCOLLECTIVE ;  /* 0x000000000000791b */ /* 0x000ff40003800000 */
.L_x_186:
[----:B------:R-:W-:Y:S05]  /*8150*/  BSYNC B1 ;  /* 0x0000000000017941 */ /* 0x000fea0003800000 */
.L_x_185:
[----:B------:R-:W-:Y:S05]  /*8160*/  BRA `(.L_x_187) ;  /* 0xfffffff0002c7947 */ /* 0x000fea000383ffff */
.L_x_170:
[----:B-1----:R1:W2:Y:S02]  /*8170*/  SYNCS.PHASECHK.TRANS64.TRYWAIT P0, [R23+URZ+0x18], R14 ;  /* 0x0000180e170075a7 */ /* 0x0022a4000800017f */
[----:B--2---:R-:W-:Y:S05]  /*8180*/  @!P0 NANOSLEEP.SYNCS 0x989680 ;  /* 0x009896800000895d */ /* 0x004fea0003900000 */
[----:B------:R-:W2:Y:S02]  /*8190*/  @!P0 SYNCS.PHASECHK.TRANS64 P0, [R23+URZ+0x18], R14 ;  /* 0x0000180e170085a7 */ /* 0x000ea4000800007f */
[----:B--2---:R-:W-:Y:S05]  /*81a0*/  @!P0 BRA `(.L_x_170) ;  /* 0xfffffffc00f08947 */ /* 0x004fea000383ffff */
[----:B------:R-:W-:Y:S05]  /*81b0*/  BRA `(.L_x_188) ;  /* 0xfffffff0006c7947 */ /* 0x000fea000383ffff */
.L_x_178:
[----:B------:R-:W-:Y:S01]  /*81c0*/  BSSY B0, `(.L_x_189) ;  /* 0x0000006000007945 */ /* 0x000fe20003800000 */
[----:B------:R-:W-:-:S07]  /*81d0*/  IMAD.MOV.U32 R15, RZ, RZ, -0x1 ;  /* 0xffffffffff0f7424 */ /* 0x000fce00078e00ff */
[----:B------:R-:W-:Y:S05]  /*81e0*/  WARPSYNC.COLLECTIVE R15, `(.L_x_190) ;  /* 0x000000000f0c7348 */ /* 0x000fea0003c00000 */
[----:B------:R-:W-:Y:S02]  /*81f0*/  ELECT P6, UR62, PT ;  /* 0x00000000003e782f */ /* 0x000fe400038c0000 */
[----:B------:R-:W-:Y:S01]  /*8200*/  MOV R14, UR62 ;  /* 0x0000003e000e7c02 */ /* 0x000fe20008000f00 */
[----:B------:R-:W-:Y:S10]  /*8210*/  ENDCOLLECTIVE ;  /* 0x000000000000791b */ /* 0x000ff40003800000 */
.L_x_190:
[----:B------:R-:W-:Y:S05]  /*8220*/  BSYNC B0 ;  /* 0x0000000000007941 */ /* 0x000fea0003800000 */
.L_x_189:
[----:B------:R-:W-:Y:S05]  /*8230*/  BRA `(.L_x_191) ;  /* 0xfffffff800f47947 */ /* 0x000fea000383ffff */
.L_x_182:
[----:B0-----:R0:W1:Y:S02]  /*8240*/  SYNCS.PHASECHK.TRANS64.TRYWAIT P0, [R7+URZ], R2 ;  /* 0x00000002070075a7 */ /* 0x001064000800017f */
[----:B-1----:R-:W-:Y:S05]  /*8250*/  @!P0 NANOSLEEP.SYNCS 0x989680 ;  /* 0x009896800000895d */ /* 0x002fea0003900000 */
[----:B------:R-:W1:Y:S02]  /*8260*/  @!P0 SYNCS.PHASECHK.TRANS64 P0, [R7+URZ], R2 ;  /* 0x00000002070085a7 */ /* 0x000e64000800007f */
[----:B-1----:R-:W-:Y:S05]  /*8270*/  @!P0 BRA `(.L_x_182) ;  /* 0xfffffffc00f08947 */ /* 0x002fea000383ffff */
[----:B------:R-:W-:Y:S05]  /*8280*/  BRA `(.L_x_192) ;  /* 0xfffffffc00347947 */ /* 0x000fea000383ffff */
.L_x_183:
[----:B0-----:R0:W1:Y:S02]  /*8290*/  SYNCS.PHASECHK.TRANS64.TRYWAIT P0, [R4+URZ], R3 ;  /* 0x00000003040075a7 */ /* 0x001064000800017f */
[----:B-1----:R-:W-:Y:S05]  /*82a0*/  @!P0 NANOSLEEP.SYNCS 0x989680 ;  /* 0x009896800000895d */ /* 0x002fea0003900000 */
[----:B------:R-:W1:Y:S02]  /*82b0*/  @!P0 SYNCS.PHASECHK.TRANS64 P0, [R4+URZ], R3 ;  /* 0x00000003040085a7 */ /* 0x000e64000800007f */
[----:B-1----:R-:W-:Y:S05]  /*82c0*/  @!P0 BRA `(.L_x_183) ;  /* 0xfffffffc00f08947 */ /* 0x002fea000383ffff */
[----:B------:R-:W-:Y:S05]  /*82d0*/  BRA `(.L_x_193) ;  /* 0xfffffffc003c7947 */ /* 0x000fea000383ffff */
.L_x_194:
[----:B------:R-:W-:-:S00]  /*82e0*/  BRA `(.L_x_194) ;  /* 0xfffffffc00fc7947 */ /* 0x000fc0000383ffff */
[----:B------:R-:W-:-:S00]  /*82f0*/  NOP ;  /* 0x0000000000007918 */ /* 0x000fc00000000000 */
        /* <DEDUP_REMOVED lines=8> */
.L_x_195:


//--------------------- .nv.global.init           --------------------------
	.section	.nv.global.init,"aw",@progbits
.nv.global.init:
	.type		$str$22,@object
	.size		$str$22,($str$23 - $str$22)
$str$22:
        /*0000*/ 	.byte	0x6b, 0x5f, 0x74, 0x69, 0x6c, 0x65, 0x5f, 0x63, 0x6f, 0x75, 0x6e, 0x74, 0x20, 0x3e, 0x3d, 0x20
        /*0010*/ 	.byte	0x31, 0x00
	.type		$str$23,@object
	.size		$str$23,(__unnamed_1 - $str$23)
$str$23:
        /*0012*/ 	.byte	0x2f, 0x74, 0x6d, 0x70, 0x2f, 0x63, 0x75, 0x74, 0x6c, 0x61, 0x73, 0x73, 0x5f, 0x73, 0x77, 0x65
        /*0022*/ 	.byte	0x65, 0x70, 0x5f, 0x73, 0x72, 0x63, 0x2f, 0x69, 0x6e, 0x63, 0x6c, 0x75, 0x64, 0x65, 0x2f, 0x63
        /*0032*/ 	.byte	0x75, 0x74, 0x6c, 0x61, 0x73, 0x73, 0x2f, 0x67, 0x65, 0x6d, 0x6d, 0x2f, 0x63, 0x6f, 0x6c, 0x6c
        /*0042*/ 	.byte	0x65, 0x63, 0x74, 0x69, 0x76, 0x65, 0x2f, 0x73, 0x6d, 0x39, 0x30, 0x5f, 0x6d, 0x6d, 0x61, 0x5f
        /*0052*/ 	.byte	0x74, 0x6d, 0x61, 0x5f, 0x67, 0x6d, 0x6d, 0x61, 0x5f, 0x73, 0x73, 0x5f, 0x77, 0x61, 0x72, 0x70
        /*0062*/ 	.byte	0x73, 0x70, 0x65, 0x63, 0x69, 0x61, 0x6c, 0x69, 0x7a, 0x65, 0x64, 0x2e, 0x68, 0x70, 0x70, 0x00
	.type		__unnamed_1,@object
	.size		__unnamed_1,(.L_0 - __unnamed_1)
__unnamed_1:
        /*0072*/ 	.byte	0x76, 0x6f, 0x69, 0x64, 0x20, 0x63, 0x75, 0x74, 0x6c, 0x61, 0x73, 0x73, 0x3a, 0x3a, 0x67, 0x65
        /* <DEDUP_REMOVED lines=181> */
.L_0:


//--------------------- .nv.shared._ZN7cutlass13device_kernelINS_4gemm6kernel13GemmUniversalIN4cute5tupleIJiiiiEEENS1_10collective13CollectiveMmaINS1_34MainloopSm90TmaGmmaWarpSpecializedILi3ENS5_IJNS4_1CILi1EEENSA_ILi8EEESB_EEENS1_35KernelTmaWarpSpecializedCooperativeEEENS5_IJNSA_ILi128EEESG_SG_EEENS_10bfloat16_tENS5_IJlSB_lEEESI_SJ_NS4_8TiledMMAINS4_8MMA_AtomIJNS4_4SM904GMMA28MMA_64x128x16_F32BF16BF16_SSILNSN_5MajorE0ELSP_0ELNSN_7ScaleInE1ELSQ_1EEEEEENS4_6LayoutINS5_IJNSA_ILi2EEESB_SB_EEENS5_IJSB_NSA_ILi0EEESW_EEEEENS5_IJNS4_10UnderscoreESZ_SZ_EEEEENS4_23SM90_TMA_LOAD_MULTICASTENS4_14ComposedLayoutINS4_7SwizzleILi3ELi4ELi3EEENS4_18smem_ptr_flag_bitsILi16EEENST_INS5_IJSC_NSA_ILi64EEEEEENS5_IJS18_SB_EEEEEEEvNS4_8identityENS4_13SM90_TMA_LOADES1C_vS1D_EENS_8epilogue10collective6detail29Sm90TmaWarpSpecializedAdapterINS1H_15DefaultEpilogueISI_SJ_SJ_NS1G_6thread17LinearCombinationISI_Li1EffLNS1L_9ScaleType4KindE0ELNS_15FloatRoundStyleE2ESI_EENS1_15EpilogueDefaultEEEEEvvEEEEvNT_6ParamsE --------------------------
	.section	.nv.shared._ZN7cutlass13device_kernelINS_4gemm6kernel13GemmUniversalIN4cute5tupleIJiiiiEEENS1_10collective13CollectiveMmaINS1_34MainloopSm90TmaGmmaWarpSpecializedILi3ENS5_IJNS4_1CILi1EEENSA_ILi8EEESB_EEENS1_35KernelTmaWarpSpecializedCooperativeEEENS5_IJNSA_ILi128EEESG_SG_EEENS_10bfloat16_tENS5_IJlSB_lEEESI_SJ_NS4_8TiledMMAINS4_8MMA_AtomIJNS4_4SM904GMMA28MMA_64x128x16_F32BF16BF16_SSILNSN_5MajorE0ELSP_0ELNSN_7ScaleInE1ELSQ_1EEEEEENS4_6LayoutINS5_IJNSA_ILi2EEESB_SB_EEENS5_IJSB_NSA_ILi0EEESW_EEEEENS5_IJNS4_10UnderscoreESZ_SZ_EEEEENS4_23SM90_TMA_LOAD_MULTICASTENS4_14ComposedLayoutINS4_7SwizzleILi3ELi4ELi3EEENS4_18smem_ptr_flag_bitsILi16EEENST_INS5_IJSC_NSA_ILi64EEEEEENS5_IJS18_SB_EEEEEEEvNS4_8identityENS4_13SM90_TMA_LOADES1C_vS1D_EENS_8epilogue10collective6detail29Sm90TmaWarpSpecializedAdapterINS1H_15DefaultEpilogueISI_SJ_SJ_NS1G_6thread17LinearCombinationISI_Li1EffLNS1L_9ScaleType4KindE0ELNS_15FloatRoundStyleE2ESI_EENS1_15EpilogueDefaultEEEEEvvEEEEvNT_6ParamsE,"aw",@nobits
	.sectionflags	@""
	.align	16
	.zero		1024


//--------------------- .nv.shared.reserved.0     --------------------------
	.section	.nv.shared.reserved.0,"aw",@nobits
	.weak		__nv_reservedSMEM_offset_0_alias
	.size		__nv_reservedSMEM_offset_0_alias, 0, 0
	.other		__nv_reservedSMEM_offset_0_alias,@"STO_CUDA_RESERVED_SHARED STV_DEFAULT"
__nv_reservedSMEM_offset_0_alias:
	.zero		0


//--------------------- .nv.global                --------------------------
	.section	.nv.global,"aw",@nobits
.nv.global:
	.type		_ZN40_INTERNAL_38cbb1ea_4_k_cu_cc5b014d_284194cute1_E,@object
	.size		_ZN40_INTERNAL_38cbb1ea_4_k_cu_cc5b014d_284194cute1_E,(_ZN40_INTERNAL_38cbb1ea_4_k_cu_cc5b014d_284194cuda3std3__45__cpo6cbeginE - _ZN40_INTERNAL_38cbb1ea_4_k_cu_cc5b014d_284194cute1_E)
_ZN40_INTERNAL_38cbb1ea_4_k_cu_cc5b014d_284194cute1_E:
	.zero		1
	.type		_ZN40_INTERNAL_38cbb1ea_4_k_cu_cc5b014d_284194cuda3std3__45__cpo6cbeginE,@object
	.size		_ZN40_INTERNAL_38cbb1ea_4_k_cu_cc5b014d_284194cuda3std3__45__cpo6cbeginE,(_ZN40_INTERNAL_38cbb1ea_4_k_cu_cc5b014d_284194cuda3std3__48in_placeE - _ZN40_INTERNAL_38cbb1ea_4_k_cu_cc5b014d_284194cuda3std3__45__cpo6cbeginE)
_ZN40_INTERNAL_38cbb1ea_4_k_cu_cc5b014d_284194cuda3std3__45__cpo6cbeginE:
	.zero		1
	.type		_ZN40_INTERNAL_38cbb1ea_4_k_cu_cc5b014d_284194cuda3std3__48in_placeE,@object
	.size		_ZN40_INTERNAL_38cbb1ea_4_k_cu_cc5b014d_284194cuda3std3__48in_placeE,(_ZN40_INTERNAL_38cbb1ea_4_k_cu_cc5b014d_284194cuda3std6ranges3__45__cpo9iter_moveE - _ZN40_INTERNAL_38cbb1ea_4_k_cu_cc5b014d_284194cuda3std3__48in_placeE)
_ZN40_INTERNAL_38cbb1ea_4_k_cu_cc5b014d_284194cuda3std3__48in_placeE:
	.zero		1
	.type		_ZN40_INTERNAL_38cbb1ea_4_k_cu_cc5b014d_284194cuda3std6ranges3__45__cpo9iter_moveE,@object
	.size		_ZN40_INTERNAL_38cbb1ea_4_k_cu_cc5b014d_284194cuda3std6ranges3__45__cpo9iter_moveE,(_ZN40_INTERNAL_38cbb1ea_4_k_cu_cc5b014d_284194cuda3std3__45__cpo5beginE - _ZN40_INTERNAL_38cbb1ea_4_k_cu_cc5b014d_284194cuda3std6ranges3__45__cpo9iter_moveE)
_ZN40_INTERNAL_38cbb1ea_4_k_cu_cc5b014d_284194cuda3std6ranges3__45__cpo9iter_moveE:
	.zero		1
	.type		_ZN40_INTERNAL_38cbb1ea_4_k_cu_cc5b014d_284194cuda3std3__45__cpo5beginE,@object
	.size		_ZN40_INTERNAL_38cbb1ea_4_k_cu_cc5b014d_284194cuda3std3__45__cpo5beginE,(_ZN40_INTERNAL_38cbb1ea_4_k_cu_cc5b014d_284194cuda3std3__442_GLOBAL__N__38cbb1ea_4_k_cu_cc5b014d_284196ignoreE - _ZN40_INTERNAL_38cbb1ea_4_k_cu_cc5b014d_284194cuda3std3__45__cpo5beginE)
_ZN40_INTERNAL_38cbb1ea_4_k_cu_cc5b014d_284194cuda3std3__45__cpo5beginE:
	.zero		1
	.type		_ZN40_INTERNAL_38cbb1ea_4_k_cu_cc5b014d_284194cuda3std3__442_GLOBAL__N__38cbb1ea_4_k_cu_cc5b014d_284196ignoreE,@object
	.size		_ZN40_INTERNAL_38cbb1ea_4_k_cu_cc5b014d_284194cuda3std3__442_GLOBAL__N__38cbb1ea_4_k_cu_cc5b014d_284196ignoreE,(_ZN40_INTERNAL_38cbb1ea_4_k_cu_cc5b014d_284194cute7productE - _ZN40_INTERNAL_38cbb1ea_4_k_cu_cc5b014d_284194cuda3std3__442_GLOBAL__N__38cbb1ea_4_k_cu_cc5b014d_284196ignoreE)
_ZN40_INTERNAL_38cbb1ea_4_k_cu_cc5b014d_284194cuda3std3__442_GLOBAL__N__38cbb1ea_4_k_cu_cc5b014d_284196ignoreE:
	.zero		1
	.type		_ZN40_INTERNAL_38cbb1ea_4_k_cu_cc5b014d_284194cute7productE,@object
	.size		_ZN40_INTERNAL_38cbb1ea_4_k_cu_cc5b014d_284194cute7productE,(_ZN40_INTERNAL_38cbb1ea_4_k_cu_cc5b014d_284194cuda3std3__45__cpo3endE - _ZN40_INTERNAL_38cbb1ea_4_k_cu_cc5b014d_284194cute7productE)
_ZN40_INTERNAL_38cbb1ea_4_k_cu_cc5b014d_284194cute7productE:
	.zero		1
	.type		_ZN40_INTERNAL_38cbb1ea_4_k_cu_cc5b014d_284194cuda3std3__45__cpo3endE,@object
	.size		_ZN40_INTERNAL_38cbb1ea_4_k_cu_cc5b014d_284194cuda3std3__45__cpo3endE,(_ZN40_INTERNAL_38cbb1ea_4_k_cu_cc5b014d_284194cuda3std3__419piecewise_constructE - _ZN40_INTERNAL_38cbb1ea_4_k_cu_cc5b014d_284194cuda3std3__45__cpo3endE)
_ZN40_INTERNAL_38cbb1ea_4_k_cu_cc5b014d_284194cuda3std3__45__cpo3endE:
	.zero		1
	.type		_ZN40_INTERNAL_38cbb1ea_4_k_cu_cc5b014d_284194cuda3std3__419piecewise_constructE,@object
	.size		_ZN40_INTERNAL_38cbb1ea_4_k_cu_cc5b014d_284194cuda3std3__419piecewise_constructE,(_ZN40_INTERNAL_38cbb1ea_4_k_cu_cc5b014d_284194cuda3std3__45__cpo4cendE - _ZN40_INTERNAL_38cbb1ea_4_k_cu_cc5b014d_284194cuda3std3__419piecewise_constructE)
_ZN40_INTERNAL_38cbb1ea_4_k_cu_cc5b014d_284194cuda3std3__419piecewise_constructE:
	.zero		1
	.type		_ZN40_INTERNAL_38cbb1ea_4_k_cu_cc5b014d_284194cuda3std3__45__cpo4cendE,@object
	.size		_ZN40_INTERNAL_38cbb1ea_4_k_cu_cc5b014d_284194cuda3std3__45__cpo4cendE,(_ZN40_INTERNAL_38cbb1ea_4_k_cu_cc5b014d_284194cuda3std6ranges3__45__cpo4swapE - _ZN40_INTERNAL_38cbb1ea_4_k_cu_cc5b014d_284194cuda3std3__45__cpo4cendE)
_ZN40_INTERNAL_38cbb1ea_4_k_cu_cc5b014d_284194cuda3std3__45__cpo4cendE:
	.zero		1
	.type		_ZN40_INTERNAL_38cbb1ea_4_k_cu_cc5b014d_284194cuda3std6ranges3__45__cpo4swapE,@object
	.size		_ZN40_INTERNAL_38cbb1ea_4_k_cu_cc5b014d_284194cuda3std6ranges3__45__cpo4swapE,(.L_8 - _ZN40_INTERNAL_38cbb1ea_4_k_cu_cc5b014d_284194cuda3std6ranges3__45__cpo4swapE)
_ZN40_INTERNAL_38cbb1ea_4_k_cu_cc5b014d_284194cuda3std6ranges3__45__cpo4swapE:
	.zero		1
.L_8:


//--------------------- .nv.constant0._ZN7cutlass13device_kernelINS_4gemm6kernel13GemmUniversalIN4cute5tupleIJiiiiEEENS1_10collective13CollectiveMmaINS1_34MainloopSm90TmaGmmaWarpSpecializedILi3ENS5_IJNS4_1CILi1EEENSA_ILi8EEESB_EEENS1_35KernelTmaWarpSpecializedCooperativeEEENS5_IJNSA_ILi128EEESG_SG_EEENS_10bfloat16_tENS5_IJlSB_lEEESI_SJ_NS4_8TiledMMAINS4_8MMA_AtomIJNS4_4SM904GMMA28MMA_64x128x16_F32BF16BF16_SSILNSN_5MajorE0ELSP_0ELNSN_7ScaleInE1ELSQ_1EEEEEENS4_6LayoutINS5_IJNSA_ILi2EEESB_SB_EEENS5_IJSB_NSA_ILi0EEESW_EEEEENS5_IJNS4_10UnderscoreESZ_SZ_EEEEENS4_23SM90_TMA_LOAD_MULTICASTENS4_14ComposedLayoutINS4_7SwizzleILi3ELi4ELi3EEENS4_18smem_ptr_flag_bitsILi16EEENST_INS5_IJSC_NSA_ILi64EEEEEENS5_IJS18_SB_EEEEEEEvNS4_8identityENS4_13SM90_TMA_LOADES1C_vS1D_EENS_8epilogue10collective6detail29Sm90TmaWarpSpecializedAdapterINS1H_15DefaultEpilogueISI_SJ_SJ_NS1G_6thread17LinearCombinationISI_Li1EffLNS1L_9ScaleType4KindE0ELNS_15FloatRoundStyleE2ESI_EENS1_15EpilogueDefaultEEEEEvvEEEEvNT_6ParamsE --------------------------
	.section	.nv.constant0._ZN7cutlass13device_kernelINS_4gemm6kernel13GemmUniversalIN4cute5tupleIJiiiiEEENS1_10collective13CollectiveMmaINS1_34MainloopSm90TmaGmmaWarpSpecializedILi3ENS5_IJNS4_1CILi1EEENSA_ILi8EEESB_EEENS1_35KernelTmaWarpSpecializedCooperativeEEENS5_IJNSA_ILi128EEESG_SG_EEENS_10bfloat16_tENS5_IJlSB_lEEESI_SJ_NS4_8TiledMMAINS4_8MMA_AtomIJNS4_4SM904GMMA28MMA_64x128x16_F32BF16BF16_SSILNSN_5MajorE0ELSP_0ELNSN_7ScaleInE1ELSQ_1EEEEEENS4_6LayoutINS5_IJNSA_ILi2EEESB_SB_EEENS5_IJSB_NSA_ILi0EEESW_EEEEENS5_IJNS4_10UnderscoreESZ_SZ_EEEEENS4_23SM90_TMA_LOAD_MULTICASTENS4_14ComposedLayoutINS4_7SwizzleILi3ELi4ELi3EEENS4_18smem_ptr_flag_bitsILi16EEENST_INS5_IJSC_NSA_ILi64EEEEEENS5_IJS18_SB_EEEEEEEvNS4_8identityENS4_13SM90_TMA_LOADES1C_vS1D_EENS_8epilogue10collective6detail29Sm90TmaWarpSpecializedAdapterINS1H_15DefaultEpilogueISI_SJ_SJ_NS1G_6thread17LinearCombinationISI_Li1EffLNS1L_9ScaleType4KindE0ELNS_15FloatRoundStyleE2ESI_EENS1_15EpilogueDefaultEEEEEvvEEEEvNT_6ParamsE,"a",@progbits
	.sectionflags	@""
	.align	4
.nv.constant0._ZN7cutlass13device_kernelINS_4gemm6kernel13GemmUniversalIN4cute5tupleIJiiiiEEENS1_10collective13CollectiveMmaINS1_34MainloopSm90TmaGmmaWarpSpecializedILi3ENS5_IJNS4_1CILi1EEENSA_ILi8EEESB_EEENS1_35KernelTmaWarpSpecializedCooperativeEEENS5_IJNSA_ILi128EEESG_SG_EEENS_10bfloat16_tENS5_IJlSB_lEEESI_SJ_NS4_8TiledMMAINS4_8MMA_AtomIJNS4_4SM904GMMA28MMA_64x128x16_F32BF16BF16_SSILNSN_5MajorE0ELSP_0ELNSN_7ScaleInE1ELSQ_1EEEEEENS4_6LayoutINS5_IJNSA_ILi2EEESB_SB_EEENS5_IJSB_NSA_ILi0EEESW_EEEEENS5_IJNS4_10UnderscoreESZ_SZ_EEEEENS4_23SM90_TMA_LOAD_MULTICASTENS4_14ComposedLayoutINS4_7SwizzleILi3ELi4ELi3EEENS4_18smem_ptr_flag_bitsILi16EEENST_INS5_IJSC_NSA_ILi64EEEEEENS5_IJS18_SB_EEEEEEEvNS4_8identityENS4_13SM90_TMA_LOADES1C_vS1D_EENS_8epilogue10collective6detail29Sm90TmaWarpSpecializedAdapterINS1H_15DefaultEpilogueISI_SJ_SJ_NS1G_6thread17LinearCombinationISI_Li1EffLNS1L_9ScaleType4KindE0ELNS_15FloatRoundStyleE2ESI_EENS1_15EpilogueDefaultEEEEEvvEEEEvNT_6ParamsE:
	.zero		1664


//--------------------- SYMBOLS --------------------------

	.type		.nv.reservedSmem.offset0,@object
	.size		.nv.reservedSmem.offset0,0x4
	.type		__assertfail,@function
